	.target	sm_90a

	.elftype	@"ET_EXEC"


//--------------------- .note.nv.tkinfo           --------------------------
	.section	.note.nv.tkinfo,"",@"SHT_NOTE"
	.sectionflags	@"SHF_NOTE_NV_TKINFO"
	.tkinfo
        /*0018*/ 	.word	0x00000002
        /*0030*/ 	.string	""
        /*0030*/ 	.string	"ptxas"
        /*0030*/ 	.string	"Cuda compilation tools, release 13.0, V13.0.88"
        /*0030*/ 	.string	"Build cuda_13.0.r13.0/compiler.36424714_0"
        /*0030*/ 	.string	"-arch sm_90a -m 64 "



//--------------------- .note.nv.cuinfo           --------------------------
	.section	.note.nv.cuinfo,"",@"SHT_NOTE"
	.sectionflags	@"SHF_NOTE_NV_CUINFO"
        /*0018*/ 	.short	0x0002
        /*001a*/ 	.short	0x005a
        /*001c*/ 	.short	0x0082
	.zero		2


//--------------------- .nv.info                  --------------------------
	.section	.nv.info,"",@"SHT_CUDA_INFO"
	.align	4


	//----- nvinfo : EIATTR_REGCOUNT
	.align		4
        /*0000*/ 	.byte	0x04, 0x2f
        /*0002*/ 	.short	(.L_12 - .L_11)
	.align		4
.L_11:
        /*0004*/ 	.word	index@(_ZN7cutlass13device_kernelINS_4gemm6kernel13GemmUniversalIN4cute5tupleIJiiiiEEENS1_10collective13CollectiveMmaINS1_40MainloopSm90TmaGmmaWarpSpecializedSparseILi5ENS5_IJNS4_1CILi2EEENSA_ILi1EEESC_EEENS1_35KernelTmaWarpSpecializedCooperativeEEENS5_IJNSA_ILi128EEENSA_ILi256EEENSA_ILi64EEEEEENS_10bfloat16_tENS5_IJNS4_6LayoutINS5_IJiNS5_IJSB_iEEEiEEENS5_IJlNS5_IJSC_SB_EEElEEEEENSL_INS5_IJNS5_IJNS5_IJNSA_ILi8EEESB_NSA_ILi4EEEEEEiEEENS5_IJNS5_IJNSA_ILi16EEESB_SB_EEEiEEEiEEENS5_IJNS5_IJNS5_IJSI_SV_NSA_ILi1024EEEEEENSA_ILi4096EEEEEENS5_IJNS5_IJSC_NSA_ILi512EEENSA_ILi32EEEEEElEEElEEEEEEEESK_NS5_IJlSC_lEEENS4_8TiledMMAINS4_8MMA_AtomIJNS4_4SM904GMMA6SPARSE29GMMA_64x256x32_F32BF16BF16_SSILNS1E_5MajorE0ELS1H_0ELNS1E_7ScaleInE1ELS1I_1ELNS1E_9SparseSelE0EEEEEENSL_ISD_NS5_IJSC_NSA_ILi0EEES1M_EEEEENS5_IJNS4_10UnderscoreES1P_S1P_EEEEENS4_13SM90_TMA_LOADENS4_14ComposedLayoutINS4_7SwizzleILi2ELi4ELi3EEENS4_25smem_sparse_ptr_flag_bitsILi2ELi16EEENSL_INS5_IJNS5_IJSC_SR_EEENS5_IJSB_S14_EEEEEENS5_IJNS5_IJS1M_SI_EEESO_EEEEEEEvNS4_8identityENS4_23SM90_TMA_LOAD_MULTICASTENS1T_INS1U_ILi3ELi4ELi3EEENS4_18smem_ptr_flag_bitsILi16EEENSL_INS5_IJSR_SI_EEENS5_IJSI_SC_EEEEEEEvS25_EENS_8epilogue10collective6detail29Sm90TmaWarpSpecializedAdapterINS2G_15DefaultEpilogueIfNS5_IJSC_llEEES2K_NS2F_6thread17LinearCombinationIfLi1EffLNS2L_9ScaleType4KindE0ELNS_15FloatRoundStyleE2EfEENS1_15EpilogueDefaultEEEEEvvEEEEvNT_6ParamsE)
        /*0008*/ 	.word	0x000000a8


	//----- nvinfo : EIATTR_FRAME_SIZE
	.align		4
.L_12:
        /*000c*/ 	.byte	0x04, 0x11
        /*000e*/ 	.short	(.L_14 - .L_13)
	.align		4
.L_13:
        /*0010*/ 	.word	index@(_ZN7cutlass13device_kernelINS_4gemm6kernel13GemmUniversalIN4cute5tupleIJiiiiEEENS1_10collective13CollectiveMmaINS1_40MainloopSm90TmaGmmaWarpSpecializedSparseILi5ENS5_IJNS4_1CILi2EEENSA_ILi1EEESC_EEENS1_35KernelTmaWarpSpecializedCooperativeEEENS5_IJNSA_ILi128EEENSA_ILi256EEENSA_ILi64EEEEEENS_10bfloat16_tENS5_IJNS4_6LayoutINS5_IJiNS5_IJSB_iEEEiEEENS5_IJlNS5_IJSC_SB_EEElEEEEENSL_INS5_IJNS5_IJNS5_IJNSA_ILi8EEESB_NSA_ILi4EEEEEEiEEENS5_IJNS5_IJNSA_ILi16EEESB_SB_EEEiEEEiEEENS5_IJNS5_IJNS5_IJSI_SV_NSA_ILi1024EEEEEENSA_ILi4096EEEEEENS5_IJNS5_IJSC_NSA_ILi512EEENSA_ILi32EEEEEElEEElEEEEEEEESK_NS5_IJlSC_lEEENS4_8TiledMMAINS4_8MMA_AtomIJNS4_4SM904GMMA6SPARSE29GMMA_64x256x32_F32BF16BF16_SSILNS1E_5MajorE0ELS1H_0ELNS1E_7ScaleInE1ELS1I_1ELNS1E_9SparseSelE0EEEEEENSL_ISD_NS5_IJSC_NSA_ILi0EEES1M_EEEEENS5_IJNS4_10UnderscoreES1P_S1P_EEEEENS4_13SM90_TMA_LOADENS4_14ComposedLayoutINS4_7SwizzleILi2ELi4ELi3EEENS4_25smem_sparse_ptr_flag_bitsILi2ELi16EEENSL_INS5_IJNS5_IJSC_SR_EEENS5_IJSB_S14_EEEEEENS5_IJNS5_IJS1M_SI_EEESO_EEEEEEEvNS4_8identityENS4_23SM90_TMA_LOAD_MULTICASTENS1T_INS1U_ILi3ELi4ELi3EEENS4_18smem_ptr_flag_bitsILi16EEENSL_INS5_IJSR_SI_EEENS5_IJSI_SC_EEEEEEEvS25_EENS_8epilogue10collective6detail29Sm90TmaWarpSpecializedAdapterINS2G_15DefaultEpilogueIfNS5_IJSC_llEEES2K_NS2F_6thread17LinearCombinationIfLi1EffLNS2L_9ScaleType4KindE0ELNS_15FloatRoundStyleE2EfEENS1_15EpilogueDefaultEEEEEvvEEEEvNT_6ParamsE)
        /*0014*/ 	.word	0x00000000


	//----- nvinfo : EIATTR_MIN_STACK_SIZE
	.align		4
.L_14:
        /*0018*/ 	.byte	0x04, 0x12
        /*001a*/ 	.short	(.L_16 - .L_15)
	.align		4
.L_15:
        /*001c*/ 	.word	index@(_ZN7cutlass13device_kernelINS_4gemm6kernel13GemmUniversalIN4cute5tupleIJiiiiEEENS1_10collective13CollectiveMmaINS1_40MainloopSm90TmaGmmaWarpSpecializedSparseILi5ENS5_IJNS4_1CILi2EEENSA_ILi1EEESC_EEENS1_35KernelTmaWarpSpecializedCooperativeEEENS5_IJNSA_ILi128EEENSA_ILi256EEENSA_ILi64EEEEEENS_10bfloat16_tENS5_IJNS4_6LayoutINS5_IJiNS5_IJSB_iEEEiEEENS5_IJlNS5_IJSC_SB_EEElEEEEENSL_INS5_IJNS5_IJNS5_IJNSA_ILi8EEESB_NSA_ILi4EEEEEEiEEENS5_IJNS5_IJNSA_ILi16EEESB_SB_EEEiEEEiEEENS5_IJNS5_IJNS5_IJSI_SV_NSA_ILi1024EEEEEENSA_ILi4096EEEEEENS5_IJNS5_IJSC_NSA_ILi512EEENSA_ILi32EEEEEElEEElEEEEEEEESK_NS5_IJlSC_lEEENS4_8TiledMMAINS4_8MMA_AtomIJNS4_4SM904GMMA6SPARSE29GMMA_64x256x32_F32BF16BF16_SSILNS1E_5MajorE0ELS1H_0ELNS1E_7ScaleInE1ELS1I_1ELNS1E_9SparseSelE0EEEEEENSL_ISD_NS5_IJSC_NSA_ILi0EEES1M_EEEEENS5_IJNS4_10UnderscoreES1P_S1P_EEEEENS4_13SM90_TMA_LOADENS4_14ComposedLayoutINS4_7SwizzleILi2ELi4ELi3EEENS4_25smem_sparse_ptr_flag_bitsILi2ELi16EEENSL_INS5_IJNS5_IJSC_SR_EEENS5_IJSB_S14_EEEEEENS5_IJNS5_IJS1M_SI_EEESO_EEEEEEEvNS4_8identityENS4_23SM90_TMA_LOAD_MULTICASTENS1T_INS1U_ILi3ELi4ELi3EEENS4_18smem_ptr_flag_bitsILi16EEENSL_INS5_IJSR_SI_EEENS5_IJSI_SC_EEEEEEEvS25_EENS_8epilogue10collective6detail29Sm90TmaWarpSpecializedAdapterINS2G_15DefaultEpilogueIfNS5_IJSC_llEEES2K_NS2F_6thread17LinearCombinationIfLi1EffLNS2L_9ScaleType4KindE0ELNS_15FloatRoundStyleE2EfEENS1_15EpilogueDefaultEEEEEvvEEEEvNT_6ParamsE)
        /*0020*/ 	.word	0x00000000
.L_16:


//--------------------- .nv.compat                --------------------------
	.section	.nv.compat,"",@"SHT_CUDA_COMPAT_INFO"
	.align	4
        /*0000*/ 	.byte	0x02, 0x09, 0x01, 0x00, 0x02, 0x02, 0x04, 0x00, 0x02, 0x05, 0x05, 0x00, 0x03, 0x07, 0x01, 0x01
        /*0010*/ 	.byte	0x02, 0x03, 0x01, 0x00, 0x02, 0x06, 0x01, 0x00, 0x04, 0x0b, 0x08, 0x00, 0x00, 0x00, 0x00, 0x00
        /*0020*/ 	.byte	0x00, 0x00, 0x00, 0x00


//--------------------- .nv.info._ZN7cutlass13device_kernelINS_4gemm6kernel13GemmUniversalIN4cute5tupleIJiiiiEEENS1_10collective13CollectiveMmaINS1_40MainloopSm90TmaGmmaWarpSpecializedSparseILi5ENS5_IJNS4_1CILi2EEENSA_ILi1EEESC_EEENS1_35KernelTmaWarpSpecializedCooperativeEEENS5_IJNSA_ILi128EEENSA_ILi256EEENSA_ILi64EEEEEENS_10bfloat16_tENS5_IJNS4_6LayoutINS5_IJiNS5_IJSB_iEEEiEEENS5_IJlNS5_IJSC_SB_EEElEEEEENSL_INS5_IJNS5_IJNS5_IJNSA_ILi8EEESB_NSA_ILi4EEEEEEiEEENS5_IJNS5_IJNSA_ILi16EEESB_SB_EEEiEEEiEEENS5_IJNS5_IJNS5_IJSI_SV_NSA_ILi1024EEEEEENSA_ILi4096EEEEEENS5_IJNS5_IJSC_NSA_ILi512EEENSA_ILi32EEEEEElEEElEEEEEEEESK_NS5_IJlSC_lEEENS4_8TiledMMAINS4_8MMA_AtomIJNS4_4SM904GMMA6SPARSE29GMMA_64x256x32_F32BF16BF16_SSILNS1E_5MajorE0ELS1H_0ELNS1E_7ScaleInE1ELS1I_1ELNS1E_9SparseSelE0EEEEEENSL_ISD_NS5_IJSC_NSA_ILi0EEES1M_EEEEENS5_IJNS4_10UnderscoreES1P_S1P_EEEEENS4_13SM90_TMA_LOADENS4_14ComposedLayoutINS4_7SwizzleILi2ELi4ELi3EEENS4_25smem_sparse_ptr_flag_bitsILi2ELi16EEENSL_INS5_IJNS5_IJSC_SR_EEENS5_IJSB_S14_EEEEEENS5_IJNS5_IJS1M_SI_EEESO_EEEEEEEvNS4_8identityENS4_23SM90_TMA_LOAD_MULTICASTENS1T_INS1U_ILi3ELi4ELi3EEENS4_18smem_ptr_flag_bitsILi16EEENSL_INS5_IJSR_SI_EEENS5_IJSI_SC_EEEEEEEvS25_EENS_8epilogue10collective6detail29Sm90TmaWarpSpecializedAdapterINS2G_15DefaultEpilogueIfNS5_IJSC_llEEES2K_NS2F_6thread17LinearCombinationIfLi1EffLNS2L_9ScaleType4KindE0ELNS_15FloatRoundStyleE2EfEENS1_15EpilogueDefaultEEEEEvvEEEEvNT_6ParamsE --------------------------
	.section	.nv.info._ZN7cutlass13device_kernelINS_4gemm6kernel13GemmUniversalIN4cute5tupleIJiiiiEEENS1_10collective13CollectiveMmaINS1_40MainloopSm90TmaGmmaWarpSpecializedSparseILi5ENS5_IJNS4_1CILi2EEENSA_ILi1EEESC_EEENS1_35KernelTmaWarpSpecializedCooperativeEEENS5_IJNSA_ILi128EEENSA_ILi256EEENSA_ILi64EEEEEENS_10bfloat16_tENS5_IJNS4_6LayoutINS5_IJiNS5_IJSB_iEEEiEEENS5_IJlNS5_IJSC_SB_EEElEEEEENSL_INS5_IJNS5_IJNS5_IJNSA_ILi8EEESB_NSA_ILi4EEEEEEiEEENS5_IJNS5_IJNSA_ILi16EEESB_SB_EEEiEEEiEEENS5_IJNS5_IJNS5_IJSI_SV_NSA_ILi1024EEEEEENSA_ILi4096EEEEEENS5_IJNS5_IJSC_NSA_ILi512EEENSA_ILi32EEEEEElEEElEEEEEEEESK_NS5_IJlSC_lEEENS4_8TiledMMAINS4_8MMA_AtomIJNS4_4SM904GMMA6SPARSE29GMMA_64x256x32_F32BF16BF16_SSILNS1E_5MajorE0ELS1H_0ELNS1E_7ScaleInE1ELS1I_1ELNS1E_9SparseSelE0EEEEEENSL_ISD_NS5_IJSC_NSA_ILi0EEES1M_EEEEENS5_IJNS4_10UnderscoreES1P_S1P_EEEEENS4_13SM90_TMA_LOADENS4_14ComposedLayoutINS4_7SwizzleILi2ELi4ELi3EEENS4_25smem_sparse_ptr_flag_bitsILi2ELi16EEENSL_INS5_IJNS5_IJSC_SR_EEENS5_IJSB_S14_EEEEEENS5_IJNS5_IJS1M_SI_EEESO_EEEEEEEvNS4_8identityENS4_23SM90_TMA_LOAD_MULTICASTENS1T_INS1U_ILi3ELi4ELi3EEENS4_18smem_ptr_flag_bitsILi16EEENSL_INS5_IJSR_SI_EEENS5_IJSI_SC_EEEEEEEvS25_EENS_8epilogue10collective6detail29Sm90TmaWarpSpecializedAdapterINS2G_15DefaultEpilogueIfNS5_IJSC_llEEES2K_NS2F_6thread17LinearCombinationIfLi1EffLNS2L_9ScaleType4KindE0ELNS_15FloatRoundStyleE2EfEENS1_15EpilogueDefaultEEEEEvvEEEEvNT_6ParamsE,"",@"SHT_CUDA_INFO"
	.sectionflags	@""
	.align	4


	//----- nvinfo : EIATTR_CUDA_API_VERSION
	.align		4
        /*0000*/ 	.byte	0x04, 0x37
        /*0002*/ 	.short	(.L_18 - .L_17)
.L_17:
        /*0004*/ 	.word	0x00000082


	//----- nvinfo : EIATTR_KPARAM_INFO
	.align		4
.L_18:
        /*0008*/ 	.byte	0x04, 0x17
        /*000a*/ 	.short	(.L_20 - .L_19)
.L_19:
        /*000c*/ 	.word	0x00000000
        /*0010*/ 	.short	0x0000
        /*0012*/ 	.short	0x0070
        /*0014*/ 	.byte	0x00, 0xf0, 0x01, 0x14


	//----- nvinfo : EIATTR_SPARSE_MMA_MASK
	.align		4
.L_20:
        /*0018*/ 	.byte	0x03, 0x50
        /*001a*/ 	.short	0x0002


	//----- nvinfo : EIATTR_MAXREG_COUNT
	.align		4
        /*001c*/ 	.byte	0x03, 0x1b
        /*001e*/ 	.short	0x00a8


	//----- nvinfo : EIATTR_NUM_BARRIERS
	.align		4
        /*0020*/ 	.byte	0x02, 0x4c
        /*0022*/ 	.byte	0x01
	.zero		1


	//----- nvinfo : EIATTR_MERCURY_ISA_VERSION
	.align		4
        /*0024*/ 	.byte	0x03, 0x5f
        /*0026*/ 	.short	0x0101


	//----- nvinfo : EIATTR_INT_WARP_WIDE_INSTR_OFFSETS
	.align		4
        /*0028*/ 	.byte	0x04, 0x31
        /*002a*/ 	.short	(.L_22 - .L_21)


	//   ....[0]....
.L_21:
        /*002c*/ 	.word	0x00000500


	//   ....[1]....
        /*0030*/ 	.word	0x00000510


	//   ....[2]....
        /*0034*/ 	.word	0x000006d0


	//----- nvinfo : EIATTR_COOP_GROUP_MASK_REGIDS
	.align		4
.L_22:
        /*0038*/ 	.byte	0x04, 0x29
        /*003a*/ 	.short	(.L_24 - .L_23)


	//   ....[0]....
.L_23:
        /*003c*/ 	.word	0xffffffff


	//   ....[1]....
        /*0040*/ 	.word	0xffffffff


	//   ....[2]....
        /*0044*/ 	.word	0xffffffff


	//   ....[3]....
        /*0048*/ 	.word	0xffffffff


	//   ....[4]....
        /*004c*/ 	.word	0xffffffff


	//   ....[5]....
        /*0050*/ 	.word	0xffffffff


	//----- nvinfo : EIATTR_COOP_GROUP_INSTR_OFFSETS
	.align		4
.L_24:
        /*0054*/ 	.byte	0x04, 0x28
        /*0056*/ 	.short	(.L_26 - .L_25)


	//   ....[0]....
.L_25:
        /*0058*/ 	.word	0x00000060


	//   ....[1]....
        /*005c*/ 	.word	0x00000070


	//   ....[2]....
        /*0060*/ 	.word	0x00000160


	//   ....[3]....
        /*0064*/ 	.word	0x00000330


	//   ....[4]....
        /*0068*/ 	.word	0x00000830


	//   ....[5]....
        /*006c*/ 	.word	0x000012b0


	//----- nvinfo : EIATTR_REG_RECONFIG
	.align		4
.L_26:
        /*0070*/ 	.byte	0x01, 0x54
	.zero		2


	//----- nvinfo : EIATTR_MBARRIER_INSTR_OFFSETS
	.align		4
        /*0074*/ 	.byte	0x04, 0x39
        /*0076*/ 	.short	(.L_28 - .L_27)


	//   ....[0]....
.L_27:
        /*0078*/ 	.word	0x00000260
        /*007c*/ 	.word	0x000000ff
        /*0080*/ 	.word	0x00000000
        /*0084*/ 	.short	0x0100
        /*0086*/ 	.byte	0x08
	.zero		1


	//   ....[1]....
        /*0088*/ 	.word	0x00000270
        /*008c*/ 	.word	0x000000ff
        /*0090*/ 	.word	0x00000028
        /*0094*/ 	.short	0x0100
        /*0096*/ 	.byte	0x08
	.zero		1


	//   ....[2]....
        /*0098*/ 	.word	0x00000280
        /*009c*/ 	.word	0x000000ff
        /*00a0*/ 	.word	0x00000008
        /*00a4*/ 	.short	0x0100
        /*00a6*/ 	.byte	0x08
	.zero		1


	//   ....[3]....
        /*00a8*/ 	.word	0x00000290
        /*00ac*/ 	.word	0x000000ff
        /*00b0*/ 	.word	0x00000030
        /*00b4*/ 	.short	0x0100
        /*00b6*/ 	.byte	0x08
	.zero		1


	//   ....[4]....
        /*00b8*/ 	.word	0x000002a0
        /*00bc*/ 	.word	0x000000ff
        /*00c0*/ 	.word	0x00000010
        /*00c4*/ 	.short	0x0100
        /*00c6*/ 	.byte	0x08
	.zero		1


	//   ....[5]....
        /*00c8*/ 	.word	0x000002b0
        /*00cc*/ 	.word	0x000000ff
        /*00d0*/ 	.word	0x00000038
        /*00d4*/ 	.short	0x0100
        /*00d6*/ 	.byte	0x08
	.zero		1


	//   ....[6]....
        /*00d8*/ 	.word	0x000002c0
        /*00dc*/ 	.word	0x000000ff
        /*00e0*/ 	.word	0x00000018
        /*00e4*/ 	.short	0x0100
        /*00e6*/ 	.byte	0x08
	.zero		1


	//   ....[7]....
        /*00e8*/ 	.word	0x000002d0
        /*00ec*/ 	.word	0x000000ff
        /*00f0*/ 	.word	0x00000040
        /*00f4*/ 	.short	0x0100
        /*00f6*/ 	.byte	0x08
	.zero		1


	//   ....[8]....
        /*00f8*/ 	.word	0x000002e0
        /*00fc*/ 	.word	0x000000ff
        /*0100*/ 	.word	0x00000020
        /*0104*/ 	.short	0x0100
        /*0106*/ 	.byte	0x08
	.zero		1


	//   ....[9]....
        /*0108*/ 	.word	0x000002f0
        /*010c*/ 	.word	0x000000ff
        /*0110*/ 	.word	0x00000048
        /*0114*/ 	.short	0x0100
        /*0116*/ 	.byte	0x08
	.zero		1


	//   ....[10]....
        /*0118*/ 	.word	0x00000750
        /*011c*/ 	.word	0x000000ff
        /*0120*/ 	.word	0x00000060
        /*0124*/ 	.short	0x0100
        /*0126*/ 	.byte	0x06
	.zero		1


	//   ....[11]....
        /*0128*/ 	.word	0x000007e0
        /*012c*/ 	.word	0x000000ff
        /*0130*/ 	.word	0x00000068
        /*0134*/ 	.short	0x0100
        /*0136*/ 	.byte	0x06
	.zero		1


	//   ....[12]....
        /*0138*/ 	.word	0x000017f0
        /*013c*/ 	.word	0x000000ff
        /*0140*/ 	.word	0x00000000
        /*0144*/ 	.short	0x010a
        /*0146*/ 	.byte	0x08
	.zero		1


	//   ....[13]....
        /*0148*/ 	.word	0x000018c0
        /*014c*/ 	.word	0x000000ff
        /*0150*/ 	.word	0x00000000
        /*0154*/ 	.short	0x010a
        /*0156*/ 	.byte	0x08
	.zero		1


	//   ....[14]....
        /*0158*/ 	.word	0x00001a70
        /*015c*/ 	.word	0x00000010
        /*0160*/ 	.word	0x00000000
        /*0164*/ 	.short	0x0101
        /*0166*/ 	.byte	0x3f
	.zero		1


	//   ....[15]....
        /*0168*/ 	.word	0x0000bfd0
        /*016c*/ 	.word	0x00000015
        /*0170*/ 	.word	0x00000028
        /*0174*/ 	.short	0x010a
        /*0176*/ 	.byte	0x3f
	.zero		1


	//   ....[16]....
        /*0178*/ 	.word	0x0000c400
        /*017c*/ 	.word	0x00000008
        /*0180*/ 	.word	0x00000068
        /*0184*/ 	.short	0x0101
        /*0186*/ 	.byte	0x3f
	.zero		1


	//   ....[17]....
        /*0188*/ 	.word	0x0000cb40
        /*018c*/ 	.word	0x00000006
        /*0190*/ 	.word	0x00000000
        /*0194*/ 	.short	0x010a
        /*0196*/ 	.byte	0x3f
	.zero		1


	//   ....[18]....
        /*0198*/ 	.word	0x0000cbc0
        /*019c*/ 	.word	0x00000007
        /*01a0*/ 	.word	0x00000000
        /*01a4*/ 	.short	0x010a
        /*01a6*/ 	.byte	0x3f
	.zero		1


	//   ....[19]....
        /*01a8*/ 	.word	0x0000cc50
        /*01ac*/ 	.word	0x0000000a
        /*01b0*/ 	.word	0x00000000
        /*01b4*/ 	.short	0x010a
        /*01b6*/ 	.byte	0x3f
	.zero		1


	//   ....[20]....
        /*01b8*/ 	.word	0x0000cce0
        /*01bc*/ 	.word	0x0000000b
        /*01c0*/ 	.word	0x00000000
        /*01c4*/ 	.short	0x010a
        /*01c6*/ 	.byte	0x3f
	.zero		1


	//   ....[21]....
        /*01c8*/ 	.word	0x0000cd70
        /*01cc*/ 	.word	0x00000003
        /*01d0*/ 	.word	0x00000000
        /*01d4*/ 	.short	0x010a
        /*01d6*/ 	.byte	0x3f
	.zero		1


	//   ....[22]....
        /*01d8*/ 	.word	0x0000cde0
        /*01dc*/ 	.word	0x00000011
        /*01e0*/ 	.word	0x00000000
        /*01e4*/ 	.short	0x010a
        /*01e6*/ 	.byte	0x3f
	.zero		1


	//   ....[23]....
        /*01e8*/ 	.word	0x0000ceb0
        /*01ec*/ 	.word	0x00000015
        /*01f0*/ 	.word	0x00000028
        /*01f4*/ 	.short	0x010a
        /*01f6*/ 	.byte	0x3f
	.zero		1


	//   ....[24]....
        /*01f8*/ 	.word	0x0000cf80
        /*01fc*/ 	.word	0x00000006
        /*0200*/ 	.word	0x00000000
        /*0204*/ 	.short	0x010a
        /*0206*/ 	.byte	0x3f
	.zero		1


	//   ....[25]....
        /*0208*/ 	.word	0x0000cfd0
        /*020c*/ 	.word	0x00000007
        /*0210*/ 	.word	0x00000000
        /*0214*/ 	.short	0x010a
        /*0216*/ 	.byte	0x3f
	.zero		1


	//   ....[26]....
        /*0218*/ 	.word	0x0000d020
        /*021c*/ 	.word	0x0000000a
        /*0220*/ 	.word	0x00000000
        /*0224*/ 	.short	0x010a
        /*0226*/ 	.byte	0x3f
	.zero		1


	//   ....[27]....
        /*0228*/ 	.word	0x0000d070
        /*022c*/ 	.word	0x0000000b
        /*0230*/ 	.word	0x00000000
        /*0234*/ 	.short	0x010a
        /*0236*/ 	.byte	0x3f
	.zero		1


	//----- nvinfo : EIATTR_NUM_MBARRIERS
	.align		4
.L_28:
        /*0238*/ 	.byte	0x03, 0x38
        /*023a*/ 	.short	0x000c


	//----- nvinfo : EIATTR_EXIT_INSTR_OFFSETS
	.align		4
        /*023c*/ 	.byte	0x04, 0x1c
        /*023e*/ 	.short	(.L_30 - .L_29)


	//   ....[0]....
.L_29:
        /*0240*/ 	.word	0x00000990


	//   ....[1]....
        /*0244*/ 	.word	0x00001180


	//   ....[2]....
        /*0248*/ 	.word	0x0000b6d0


	//   ....[3]....
        /*024c*/ 	.word	0x0000bc30


	//   ....[4]....
        /*0250*/ 	.word	0x0000cdc0


	//----- nvinfo : EIATTR_MAX_THREADS
	.align		4
.L_30:
        /*0254*/ 	.byte	0x04, 0x05
        /*0256*/ 	.short	(.L_32 - .L_31)
.L_31:
        /*0258*/ 	.word	0x00000180
        /*025c*/ 	.word	0x00000001
        /*0260*/ 	.word	0x00000001


	//----- nvinfo : EIATTR_CRS_STACK_SIZE
	.align		4
.L_32:
        /*0264*/ 	.byte	0x04, 0x1e
        /*0266*/ 	.short	(.L_34 - .L_33)
.L_33:
        /*0268*/ 	.word	0x00000000


	//----- nvinfo : EIATTR_CBANK_PARAM_SIZE
	.align		4
.L_34:
        /*026c*/ 	.byte	0x03, 0x19
        /*026e*/ 	.short	0x0570


	//----- nvinfo : EIATTR_PARAM_CBANK
	.align		4
        /*0270*/ 	.byte	0x04, 0x0a
        /*0272*/ 	.short	(.L_36 - .L_35)
	.align		4
.L_35:
        /*0274*/ 	.word	index@(.nv.constant0._ZN7cutlass13device_kernelINS_4gemm6kernel13GemmUniversalIN4cute5tupleIJiiiiEEENS1_10collective13CollectiveMmaINS1_40MainloopSm90TmaGmmaWarpSpecializedSparseILi5ENS5_IJNS4_1CILi2EEENSA_ILi1EEESC_EEENS1_35KernelTmaWarpSpecializedCooperativeEEENS5_IJNSA_ILi128EEENSA_ILi256EEENSA_ILi64EEEEEENS_10bfloat16_tENS5_IJNS4_6LayoutINS5_IJiNS5_IJSB_iEEEiEEENS5_IJlNS5_IJSC_SB_EEElEEEEENSL_INS5_IJNS5_IJNS5_IJNSA_ILi8EEESB_NSA_ILi4EEEEEEiEEENS5_IJNS5_IJNSA_ILi16EEESB_SB_EEEiEEEiEEENS5_IJNS5_IJNS5_IJSI_SV_NSA_ILi1024EEEEEENSA_ILi4096EEEEEENS5_IJNS5_IJSC_NSA_ILi512EEENSA_ILi32EEEEEElEEElEEEEEEEESK_NS5_IJlSC_lEEENS4_8TiledMMAINS4_8MMA_AtomIJNS4_4SM904GMMA6SPARSE29GMMA_64x256x32_F32BF16BF16_SSILNS1E_5MajorE0ELS1H_0ELNS1E_7ScaleInE1ELS1I_1ELNS1E_9SparseSelE0EEEEEENSL_ISD_NS5_IJSC_NSA_ILi0EEES1M_EEEEENS5_IJNS4_10UnderscoreES1P_S1P_EEEEENS4_13SM90_TMA_LOADENS4_14ComposedLayoutINS4_7SwizzleILi2ELi4ELi3EEENS4_25smem_sparse_ptr_flag_bitsILi2ELi16EEENSL_INS5_IJNS5_IJSC_SR_EEENS5_IJSB_S14_EEEEEENS5_IJNS5_IJS1M_SI_EEESO_EEEEEEEvNS4_8identityENS4_23SM90_TMA_LOAD_MULTICASTENS1T_INS1U_ILi3ELi4ELi3EEENS4_18smem_ptr_flag_bitsILi16EEENSL_INS5_IJSR_SI_EEENS5_IJSI_SC_EEEEEEEvS25_EENS_8epilogue10collective6detail29Sm90TmaWarpSpecializedAdapterINS2G_15DefaultEpilogueIfNS5_IJSC_llEEES2K_NS2F_6thread17LinearCombinationIfLi1EffLNS2L_9ScaleType4KindE0ELNS_15FloatRoundStyleE2EfEENS1_15EpilogueDefaultEEEEEvvEEEEvNT_6ParamsE)
        /*0278*/ 	.short	0x0210
        /*027a*/ 	.short	0x0570


	//----- nvinfo : EIATTR_SW_WAR
	.align		4
.L_36:
        /*027c*/ 	.byte	0x04, 0x36
        /*027e*/ 	.short	(.L_38 - .L_37)
.L_37:
        /*0280*/ 	.word	0x00000008
.L_38:


//--------------------- .nv.callgraph             --------------------------
	.section	.nv.callgraph,"",@"SHT_CUDA_CALLGRAPH"
	.align	4
	.sectionentsize	8
	.align		4
        /*0000*/ 	.word	0x00000000
	.align		4
        /*0004*/ 	.word	0xffffffff
	.align		4
        /*0008*/ 	.word	0x00000000
	.align		4
        /*000c*/ 	.word	0xfffffffe
	.align		4
        /*0010*/ 	.word	0x00000000
	.align		4
        /*0014*/ 	.word	0xfffffffd
	.align		4
        /*0018*/ 	.word	0x00000000
	.align		4
        /*001c*/ 	.word	0xfffffffc


//--------------------- .nv.constant4             --------------------------
	.section	.nv.constant4,"a",@progbits
	.align	8
	.align		8
.nv.constant4:
        /*0000*/ 	.dword	_ZN39_INTERNAL_a68d6624_4_k_cu_60f5eacb_36984cuda3std3__45__cpo5beginE
	.align		8
        /*0008*/ 	.dword	_ZN39_INTERNAL_a68d6624_4_k_cu_60f5eacb_36984cuda3std3__45__cpo3endE
	.align		8
        /*0010*/ 	.dword	_ZN39_INTERNAL_a68d6624_4_k_cu_60f5eacb_36984cuda3std3__45__cpo6cbeginE
	.align		8
        /*0018*/ 	.dword	_ZN39_INTERNAL_a68d6624_4_k_cu_60f5eacb_36984cuda3std3__45__cpo4cendE
	.align		8
        /*0020*/ 	.dword	_ZN39_INTERNAL_a68d6624_4_k_cu_60f5eacb_36984cuda3std3__441_GLOBAL__N__a68d6624_4_k_cu_60f5eacb_36986ignoreE
	.align		8
        /*0028*/ 	.dword	_ZN39_INTERNAL_a68d6624_4_k_cu_60f5eacb_36984cuda3std3__419piecewise_constructE
	.align		8
        /*0030*/ 	.dword	_ZN39_INTERNAL_a68d6624_4_k_cu_60f5eacb_36984cuda3std3__48in_placeE
	.align		8
        /*0038*/ 	.dword	_ZN39_INTERNAL_a68d6624_4_k_cu_60f5eacb_36984cuda3std6ranges3__45__cpo4swapE
	.align		8
        /*0040*/ 	.dword	_ZN39_INTERNAL_a68d6624_4_k_cu_60f5eacb_36984cuda3std6ranges3__45__cpo9iter_moveE
	.align		8
        /*0048*/ 	.dword	_ZN39_INTERNAL_a68d6624_4_k_cu_60f5eacb_36984cute7productE
	.align		8
        /*0050*/ 	.dword	_ZN39_INTERNAL_a68d6624_4_k_cu_60f5eacb_36984cute1_E


//--------------------- .text._ZN7cutlass13device_kernelINS_4gemm6kernel13GemmUniversalIN4cute5tupleIJiiiiEEENS1_10collective13CollectiveMmaINS1_40MainloopSm90TmaGmmaWarpSpecializedSparseILi5ENS5_IJNS4_1CILi2EEENSA_ILi1EEESC_EEENS1_35KernelTmaWarpSpecializedCooperativeEEENS5_IJNSA_ILi128EEENSA_ILi256EEENSA_ILi64EEEEEENS_10bfloat16_tENS5_IJNS4_6LayoutINS5_IJiNS5_IJSB_iEEEiEEENS5_IJlNS5_IJSC_SB_EEElEEEEENSL_INS5_IJNS5_IJNS5_IJNSA_ILi8EEESB_NSA_ILi4EEEEEEiEEENS5_IJNS5_IJNSA_ILi16EEESB_SB_EEEiEEEiEEENS5_IJNS5_IJNS5_IJSI_SV_NSA_ILi1024EEEEEENSA_ILi4096EEEEEENS5_IJNS5_IJSC_NSA_ILi512EEENSA_ILi32EEEEEElEEElEEEEEEEESK_NS5_IJlSC_lEEENS4_8TiledMMAINS4_8MMA_AtomIJNS4_4SM904GMMA6SPARSE29GMMA_64x256x32_F32BF16BF16_SSILNS1E_5MajorE0ELS1H_0ELNS1E_7ScaleInE1ELS1I_1ELNS1E_9SparseSelE0EEEEEENSL_ISD_NS5_IJSC_NSA_ILi0EEES1M_EEEEENS5_IJNS4_10UnderscoreES1P_S1P_EEEEENS4_13SM90_TMA_LOADENS4_14ComposedLayoutINS4_7SwizzleILi2ELi4ELi3EEENS4_25smem_sparse_ptr_flag_bitsILi2ELi16EEENSL_INS5_IJNS5_IJSC_SR_EEENS5_IJSB_S14_EEEEEENS5_IJNS5_IJS1M_SI_EEESO_EEEEEEEvNS4_8identityENS4_23SM90_TMA_LOAD_MULTICASTENS1T_INS1U_ILi3ELi4ELi3EEENS4_18smem_ptr_flag_bitsILi16EEENSL_INS5_IJSR_SI_EEENS5_IJSI_SC_EEEEEEEvS25_EENS_8epilogue10collective6detail29Sm90TmaWarpSpecializedAdapterINS2G_15DefaultEpilogueIfNS5_IJSC_llEEES2K_NS2F_6thread17LinearCombinationIfLi1EffLNS2L_9ScaleType4KindE0ELNS_15FloatRoundStyleE2EfEENS1_15EpilogueDefaultEEEEEvvEEEEvNT_6ParamsE --------------------------
	.section	.text._ZN7cutlass13device_kernelINS_4gemm6kernel13GemmUniversalIN4cute5tupleIJiiiiEEENS1_10collective13CollectiveMmaINS1_40MainloopSm90TmaGmmaWarpSpecializedSparseILi5ENS5_IJNS4_1CILi2EEENSA_ILi1EEESC_EEENS1_35KernelTmaWarpSpecializedCooperativeEEENS5_IJNSA_ILi128EEENSA_ILi256EEENSA_ILi64EEEEEENS_10bfloat16_tENS5_IJNS4_6LayoutINS5_IJiNS5_IJSB_iEEEiEEENS5_IJlNS5_IJSC_SB_EEElEEEEENSL_INS5_IJNS5_IJNS5_IJNSA_ILi8EEESB_NSA_ILi4EEEEEEiEEENS5_IJNS5_IJNSA_ILi16EEESB_SB_EEEiEEEiEEENS5_IJNS5_IJNS5_IJSI_SV_NSA_ILi1024EEEEEENSA_ILi4096EEEEEENS5_IJNS5_IJSC_NSA_ILi512EEENSA_ILi32EEEEEElEEElEEEEEEEESK_NS5_IJlSC_lEEENS4_8TiledMMAINS4_8MMA_AtomIJNS4_4SM904GMMA6SPARSE29GMMA_64x256x32_F32BF16BF16_SSILNS1E_5MajorE0ELS1H_0ELNS1E_7ScaleInE1ELS1I_1ELNS1E_9SparseSelE0EEEEEENSL_ISD_NS5_IJSC_NSA_ILi0EEES1M_EEEEENS5_IJNS4_10UnderscoreES1P_S1P_EEEEENS4_13SM90_TMA_LOADENS4_14ComposedLayoutINS4_7SwizzleILi2ELi4ELi3EEENS4_25smem_sparse_ptr_flag_bitsILi2ELi16EEENSL_INS5_IJNS5_IJSC_SR_EEENS5_IJSB_S14_EEEEEENS5_IJNS5_IJS1M_SI_EEESO_EEEEEEEvNS4_8identityENS4_23SM90_TMA_LOAD_MULTICASTENS1T_INS1U_ILi3ELi4ELi3EEENS4_18smem_ptr_flag_bitsILi16EEENSL_INS5_IJSR_SI_EEENS5_IJSI_SC_EEEEEEEvS25_EENS_8epilogue10collective6detail29Sm90TmaWarpSpecializedAdapterINS2G_15DefaultEpilogueIfNS5_IJSC_llEEES2K_NS2F_6thread17LinearCombinationIfLi1EffLNS2L_9ScaleType4KindE0ELNS_15FloatRoundStyleE2EfEENS1_15EpilogueDefaultEEEEEvvEEEEvNT_6ParamsE,"ax",@progbits
	.align	128
.text._ZN7cutlass13device_kernelINS_4gemm6kernel13GemmUniversalIN4cute5tupleIJiiiiEEENS1_10collective13CollectiveMmaINS1_40MainloopSm90TmaGmmaWarpSpecializedSparseILi5ENS5_IJNS4_1CILi2EEENSA_ILi1EEESC_EEENS1_35KernelTmaWarpSpecializedCooperativeEEENS5_IJNSA_ILi128EEENSA_ILi256EEENSA_ILi64EEEEEENS_10bfloat16_tENS5_IJNS4_6LayoutINS5_IJiNS5_IJSB_iEEEiEEENS5_IJlNS5_IJSC_SB_EEElEEEEENSL_INS5_IJNS5_IJNS5_IJNSA_ILi8EEESB_NSA_ILi4EEEEEEiEEENS5_IJNS5_IJNSA_ILi16EEESB_SB_EEEiEEEiEEENS5_IJNS5_IJNS5_IJSI_SV_NSA_ILi1024EEEEEENSA_ILi4096EEEEEENS5_IJNS5_IJSC_NSA_ILi512EEENSA_ILi32EEEEEElEEElEEEEEEEESK_NS5_IJlSC_lEEENS4_8TiledMMAINS4_8MMA_AtomIJNS4_4SM904GMMA6SPARSE29GMMA_64x256x32_F32BF16BF16_SSILNS1E_5MajorE0ELS1H_0ELNS1E_7ScaleInE1ELS1I_1ELNS1E_9SparseSelE0EEEEEENSL_ISD_NS5_IJSC_NSA_ILi0EEES1M_EEEEENS5_IJNS4_10UnderscoreES1P_S1P_EEEEENS4_13SM90_TMA_LOADENS4_14ComposedLayoutINS4_7SwizzleILi2ELi4ELi3EEENS4_25smem_sparse_ptr_flag_bitsILi2ELi16EEENSL_INS5_IJNS5_IJSC_SR_EEENS5_IJSB_S14_EEEEEENS5_IJNS5_IJS1M_SI_EEESO_EEEEEEEvNS4_8identityENS4_23SM90_TMA_LOAD_MULTICASTENS1T_INS1U_ILi3ELi4ELi3EEENS4_18smem_ptr_flag_bitsILi16EEENSL_INS5_IJSR_SI_EEENS5_IJSI_SC_EEEEEEEvS25_EENS_8epilogue10collective6detail29Sm90TmaWarpSpecializedAdapterINS2G_15DefaultEpilogueIfNS5_IJSC_llEEES2K_NS2F_6thread17LinearCombinationIfLi1EffLNS2L_9ScaleType4KindE0ELNS_15FloatRoundStyleE2EfEENS1_15EpilogueDefaultEEEEEvvEEEEvNT_6ParamsE:
        .type           _ZN7cutlass13device_kernelINS_4gemm6kernel13GemmUniversalIN4cute5tupleIJiiiiEEENS1_10collective13CollectiveMmaINS1_40MainloopSm90TmaGmmaWarpSpecializedSparseILi5ENS5_IJNS4_1CILi2EEENSA_ILi1EEESC_EEENS1_35KernelTmaWarpSpecializedCooperativeEEENS5_IJNSA_ILi128EEENSA_ILi256EEENSA_ILi64EEEEEENS_10bfloat16_tENS5_IJNS4_6LayoutINS5_IJiNS5_IJSB_iEEEiEEENS5_IJlNS5_IJSC_SB_EEElEEEEENSL_INS5_IJNS5_IJNS5_IJNSA_ILi8EEESB_NSA_ILi4EEEEEEiEEENS5_IJNS5_IJNSA_ILi16EEESB_SB_EEEiEEEiEEENS5_IJNS5_IJNS5_IJSI_SV_NSA_ILi1024EEEEEENSA_ILi4096EEEEEENS5_IJNS5_IJSC_NSA_ILi512EEENSA_ILi32EEEEEElEEElEEEEEEEESK_NS5_IJlSC_lEEENS4_8TiledMMAINS4_8MMA_AtomIJNS4_4SM904GMMA6SPARSE29GMMA_64x256x32_F32BF16BF16_SSILNS1E_5MajorE0ELS1H_0ELNS1E_7ScaleInE1ELS1I_1ELNS1E_9SparseSelE0EEEEEENSL_ISD_NS5_IJSC_NSA_ILi0EEES1M_EEEEENS5_IJNS4_10UnderscoreES1P_S1P_EEEEENS4_13SM90_TMA_LOADENS4_14ComposedLayoutINS4_7SwizzleILi2ELi4ELi3EEENS4_25smem_sparse_ptr_flag_bitsILi2ELi16EEENSL_INS5_IJNS5_IJSC_SR_EEENS5_IJSB_S14_EEEEEENS5_IJNS5_IJS1M_SI_EEESO_EEEEEEEvNS4_8identityENS4_23SM90_TMA_LOAD_MULTICASTENS1T_INS1U_ILi3ELi4ELi3EEENS4_18smem_ptr_flag_bitsILi16EEENSL_INS5_IJSR_SI_EEENS5_IJSI_SC_EEEEEEEvS25_EENS_8epilogue10collective6detail29Sm90TmaWarpSpecializedAdapterINS2G_15DefaultEpilogueIfNS5_IJSC_llEEES2K_NS2F_6thread17LinearCombinationIfLi1EffLNS2L_9ScaleType4KindE0ELNS_15FloatRoundStyleE2EfEENS1_15EpilogueDefaultEEEEEvvEEEEvNT_6ParamsE,@function
        .size           _ZN7cutlass13device_kernelINS_4gemm6kernel13GemmUniversalIN4cute5tupleIJiiiiEEENS1_10collective13CollectiveMmaINS1_40MainloopSm90TmaGmmaWarpSpecializedSparseILi5ENS5_IJNS4_1CILi2EEENSA_ILi1EEESC_EEENS1_35KernelTmaWarpSpecializedCooperativeEEENS5_IJNSA_ILi128EEENSA_ILi256EEENSA_ILi64EEEEEENS_10bfloat16_tENS5_IJNS4_6LayoutINS5_IJiNS5_IJSB_iEEEiEEENS5_IJlNS5_IJSC_SB_EEElEEEEENSL_INS5_IJNS5_IJNS5_IJNSA_ILi8EEESB_NSA_ILi4EEEEEEiEEENS5_IJNS5_IJNSA_ILi16EEESB_SB_EEEiEEEiEEENS5_IJNS5_IJNS5_IJSI_SV_NSA_ILi1024EEEEEENSA_ILi4096EEEEEENS5_IJNS5_IJSC_NSA_ILi512EEENSA_ILi32EEEEEElEEElEEEEEEEESK_NS5_IJlSC_lEEENS4_8TiledMMAINS4_8MMA_AtomIJNS4_4SM904GMMA6SPARSE29GMMA_64x256x32_F32BF16BF16_SSILNS1E_5MajorE0ELS1H_0ELNS1E_7ScaleInE1ELS1I_1ELNS1E_9SparseSelE0EEEEEENSL_ISD_NS5_IJSC_NSA_ILi0EEES1M_EEEEENS5_IJNS4_10UnderscoreES1P_S1P_EEEEENS4_13SM90_TMA_LOADENS4_14ComposedLayoutINS4_7SwizzleILi2ELi4ELi3EEENS4_25smem_sparse_ptr_flag_bitsILi2ELi16EEENSL_INS5_IJNS5_IJSC_SR_EEENS5_IJSB_S14_EEEEEENS5_IJNS5_IJS1M_SI_EEESO_EEEEEEEvNS4_8identityENS4_23SM90_TMA_LOAD_MULTICASTENS1T_INS1U_ILi3ELi4ELi3EEENS4_18smem_ptr_flag_bitsILi16EEENSL_INS5_IJSR_SI_EEENS5_IJSI_SC_EEEEEEEvS25_EENS_8epilogue10collective6detail29Sm90TmaWarpSpecializedAdapterINS2G_15DefaultEpilogueIfNS5_IJSC_llEEES2K_NS2F_6thread17LinearCombinationIfLi1EffLNS2L_9ScaleType4KindE0ELNS_15FloatRoundStyleE2EfEENS1_15EpilogueDefaultEEEEEvvEEEEvNT_6ParamsE,(.L_x_318 - _ZN7cutlass13device_kernelINS_4gemm6kernel13GemmUniversalIN4cute5tupleIJiiiiEEENS1_10collective13CollectiveMmaINS1_40MainloopSm90TmaGmmaWarpSpecializedSparseILi5ENS5_IJNS4_1CILi2EEENSA_ILi1EEESC_EEENS1_35KernelTmaWarpSpecializedCooperativeEEENS5_IJNSA_ILi128EEENSA_ILi256EEENSA_ILi64EEEEEENS_10bfloat16_tENS5_IJNS4_6LayoutINS5_IJiNS5_IJSB_iEEEiEEENS5_IJlNS5_IJSC_SB_EEElEEEEENSL_INS5_IJNS5_IJNS5_IJNSA_ILi8EEESB_NSA_ILi4EEEEEEiEEENS5_IJNS5_IJNSA_ILi16EEESB_SB_EEEiEEEiEEENS5_IJNS5_IJNS5_IJSI_SV_NSA_ILi1024EEEEEENSA_ILi4096EEEEEENS5_IJNS5_IJSC_NSA_ILi512EEENSA_ILi32EEEEEElEEElEEEEEEEESK_NS5_IJlSC_lEEENS4_8TiledMMAINS4_8MMA_AtomIJNS4_4SM904GMMA6SPARSE29GMMA_64x256x32_F32BF16BF16_SSILNS1E_5MajorE0ELS1H_0ELNS1E_7ScaleInE1ELS1I_1ELNS1E_9SparseSelE0EEEEEENSL_ISD_NS5_IJSC_NSA_ILi0EEES1M_EEEEENS5_IJNS4_10UnderscoreES1P_S1P_EEEEENS4_13SM90_TMA_LOADENS4_14ComposedLayoutINS4_7SwizzleILi2ELi4ELi3EEENS4_25smem_sparse_ptr_flag_bitsILi2ELi16EEENSL_INS5_IJNS5_IJSC_SR_EEENS5_IJSB_S14_EEEEEENS5_IJNS5_IJS1M_SI_EEESO_EEEEEEEvNS4_8identityENS4_23SM90_TMA_LOAD_MULTICASTENS1T_INS1U_ILi3ELi4ELi3EEENS4_18smem_ptr_flag_bitsILi16EEENSL_INS5_IJSR_SI_EEENS5_IJSI_SC_EEEEEEEvS25_EENS_8epilogue10collective6detail29Sm90TmaWarpSpecializedAdapterINS2G_15DefaultEpilogueIfNS5_IJSC_llEEES2K_NS2F_6thread17LinearCombinationIfLi1EffLNS2L_9ScaleType4KindE0ELNS_15FloatRoundStyleE2EfEENS1_15EpilogueDefaultEEEEEvvEEEEvNT_6ParamsE)
        .other          _ZN7cutlass13device_kernelINS_4gemm6kernel13GemmUniversalIN4cute5tupleIJiiiiEEENS1_10collective13CollectiveMmaINS1_40MainloopSm90TmaGmmaWarpSpecializedSparseILi5ENS5_IJNS4_1CILi2EEENSA_ILi1EEESC_EEENS1_35KernelTmaWarpSpecializedCooperativeEEENS5_IJNSA_ILi128EEENSA_ILi256EEENSA_ILi64EEEEEENS_10bfloat16_tENS5_IJNS4_6LayoutINS5_IJiNS5_IJSB_iEEEiEEENS5_IJlNS5_IJSC_SB_EEElEEEEENSL_INS5_IJNS5_IJNS5_IJNSA_ILi8EEESB_NSA_ILi4EEEEEEiEEENS5_IJNS5_IJNSA_ILi16EEESB_SB_EEEiEEEiEEENS5_IJNS5_IJNS5_IJSI_SV_NSA_ILi1024EEEEEENSA_ILi4096EEEEEENS5_IJNS5_IJSC_NSA_ILi512EEENSA_ILi32EEEEEElEEElEEEEEEEESK_NS5_IJlSC_lEEENS4_8TiledMMAINS4_8MMA_AtomIJNS4_4SM904GMMA6SPARSE29GMMA_64x256x32_F32BF16BF16_SSILNS1E_5MajorE0ELS1H_0ELNS1E_7ScaleInE1ELS1I_1ELNS1E_9SparseSelE0EEEEEENSL_ISD_NS5_IJSC_NSA_ILi0EEES1M_EEEEENS5_IJNS4_10UnderscoreES1P_S1P_EEEEENS4_13SM90_TMA_LOADENS4_14ComposedLayoutINS4_7SwizzleILi2ELi4ELi3EEENS4_25smem_sparse_ptr_flag_bitsILi2ELi16EEENSL_INS5_IJNS5_IJSC_SR_EEENS5_IJSB_S14_EEEEEENS5_IJNS5_IJS1M_SI_EEESO_EEEEEEEvNS4_8identityENS4_23SM90_TMA_LOAD_MULTICASTENS1T_INS1U_ILi3ELi4ELi3EEENS4_18smem_ptr_flag_bitsILi16EEENSL_INS5_IJSR_SI_EEENS5_IJSI_SC_EEEEEEEvS25_EENS_8epilogue10collective6detail29Sm90TmaWarpSpecializedAdapterINS2G_15DefaultEpilogueIfNS5_IJSC_llEEES2K_NS2F_6thread17LinearCombinationIfLi1EffLNS2L_9ScaleType4KindE0ELNS_15FloatRoundStyleE2EfEENS1_15EpilogueDefaultEEEEEvvEEEEvNT_6ParamsE,@"STO_CUDA_ENTRY STV_DEFAULT"
_ZN7cutlass13device_kernelINS_4gemm6kernel13GemmUniversalIN4cute5tupleIJiiiiEEENS1_10collective13CollectiveMmaINS1_40MainloopSm90TmaGmmaWarpSpecializedSparseILi5ENS5_IJNS4_1CILi2EEENSA_ILi1EEESC_EEENS1_35KernelTmaWarpSpecializedCooperativeEEENS5_IJNSA_ILi128EEENSA_ILi256EEENSA_ILi64EEEEEENS_10bfloat16_tENS5_IJNS4_6LayoutINS5_IJiNS5_IJSB_iEEEiEEENS5_IJlNS5_IJSC_SB_EEElEEEEENSL_INS5_IJNS5_IJNS5_IJNSA_ILi8EEESB_NSA_ILi4EEEEEEiEEENS5_IJNS5_IJNSA_ILi16EEESB_SB_EEEiEEEiEEENS5_IJNS5_IJNS5_IJSI_SV_NSA_ILi1024EEEEEENSA_ILi4096EEEEEENS5_IJNS5_IJSC_NSA_ILi512EEENSA_ILi32EEEEEElEEElEEEEEEEESK_NS5_IJlSC_lEEENS4_8TiledMMAINS4_8MMA_AtomIJNS4_4SM904GMMA6SPARSE29GMMA_64x256x32_F32BF16BF16_SSILNS1E_5MajorE0ELS1H_0ELNS1E_7ScaleInE1ELS1I_1ELNS1E_9SparseSelE0EEEEEENSL_ISD_NS5_IJSC_NSA_ILi0EEES1M_EEEEENS5_IJNS4_10UnderscoreES1P_S1P_EEEEENS4_13SM90_TMA_LOADENS4_14ComposedLayoutINS4_7SwizzleILi2ELi4ELi3EEENS4_25smem_sparse_ptr_flag_bitsILi2ELi16EEENSL_INS5_IJNS5_IJSC_SR_EEENS5_IJSB_S14_EEEEEENS5_IJNS5_IJS1M_SI_EEESO_EEEEEEEvNS4_8identityENS4_23SM90_TMA_LOAD_MULTICASTENS1T_INS1U_ILi3ELi4ELi3EEENS4_18smem_ptr_flag_bitsILi16EEENSL_INS5_IJSR_SI_EEENS5_IJSI_SC_EEEEEEEvS25_EENS_8epilogue10collective6detail29Sm90TmaWarpSpecializedAdapterINS2G_15DefaultEpilogueIfNS5_IJSC_llEEES2K_NS2F_6thread17LinearCombinationIfLi1EffLNS2L_9ScaleType4KindE0ELNS_15FloatRoundStyleE2EfEENS1_15EpilogueDefaultEEEEEvvEEEEvNT_6ParamsE:
[----:B------:R-:W-:Y:S01]  /*0000*/  LDC R1, c[0x0][0x28] ;  /* 0x00000a00ff017b82 */ /* 0x000fe20000000800 */
[----:B------:R-:W0:Y:S01]  /*0010*/  S2R R0, SR_TID.X ;  /* 0x0000000000007919 */ /* 0x000e220000002100 */
[----:B------:R-:W-:Y:S01]  /*0020*/  ELECT P0, URZ, PT ;  /* 0x00000000003f782f */ /* 0x000fe20003800000 */
[----:B------:R-:W-:Y:S01]  /*0030*/  BSSY B0, `(.L_x_0) ;  /* 0x0000012000007945 */ /* 0x000fe20003800000 */
[--C-:B0-----:R-:W-:Y:S02]  /*0040*/  SHF.R.U32.HI R2, RZ, 0x5, R0.reuse ;  /* 0x00000005ff027819 */ /* 0x101fe40000011600 */
[----:B------:R-:W-:-:S03]  /*0050*/  SHF.R.U32.HI R8, RZ, 0x7, R0 ;  /* 0x00000007ff087819 */ /* 0x000fc60000011600 */
[----:B------:R-:W0:Y:S04]  /*0060*/  SHFL.IDX PT, R9, R2, RZ, 0x1f ;  /* 0x00001fff02097589 */ /* 0x000e2800000e0000 */
[----:B------:R1:W2:Y:S01]  /*0070*/  SHFL.IDX PT, R3, R8, RZ, 0x1f ;  /* 0x00001fff08037589 */ /* 0x0002a200000e0000 */
[----:B0-----:R-:W-:-:S13]  /*0080*/  ISETP.NE.OR P0, PT, R9, RZ, !P0 ;  /* 0x000000ff0900720c */ /* 0x001fda0004705670 */
[----:B-12---:R-:W-:Y:S05]  /*0090*/  @P0 BRA `(.L_x_1) ;  /* 0x00000000002c0947 */ /* 0x006fea0003800000 */
[----:B------:R-:W-:Y:S02]  /*00a0*/  ULDC.64 UR4, c[0x0][0x198] ;  /* 0x0000660000047ab9 */ /* 0x000fe40000000a00 */
[----:B------:R-:W-:Y:S02]  /*00b0*/  UIADD3 UR6, UP0, UR4, 0xf0, URZ ;  /* 0x000000f004067890 */ /* 0x000fe4000ff1e03f */
[----:B------:R-:W-:Y:S02]  /*00c0*/  UIADD3 UR8, UP1, UR4, 0x1f0, URZ ;  /* 0x000001f004087890 */ /* 0x000fe4000ff3e03f */
[----:B------:R-:W-:Y:S02]  /*00d0*/  UIADD3 UR4, UP2, UR4, 0x2f0, URZ ;  /* 0x000002f004047890 */ /* 0x000fe4000ff5e03f */
[----:B------:R-:W-:Y:S02]  /*00e0*/  UIADD3.X UR7, URZ, UR5, URZ, UP0, !UPT ;  /* 0x000000053f077290 */ /* 0x000fe400087fe43f */
[----:B------:R-:W-:-:S02]  /*00f0*/  UIADD3.X UR9, URZ, UR5, URZ, UP1, !UPT ;  /* 0x000000053f097290 */ /* 0x000fc40008ffe43f */
[----:B------:R-:W-:-:S05]  /*0100*/  UIADD3.X UR5, URZ, UR5, URZ, UP2, !UPT ;  /* 0x000000053f057290 */ /* 0x000fca00097fe43f */
[----:B------:R0:W-:Y:S02]  /*0110*/  UTMACCTL.PF [UR6] ;  /* 0x00000000060079b9 */ /* 0x0001e40008040000 */
[----:B------:R0:W-:Y:S02]  /*0120*/  UTMACCTL.PF [UR8] ;  /* 0x00000000080079b9 */ /* 0x0001e40008040000 */
[----:B------:R0:W-:Y:S02]  /*0130*/  UTMACCTL.PF [UR4] ;  /* 0x00000000040079b9 */ /* 0x0001e40008040000 */
[----:B0-----:R-:W-:Y:S01]  /*0140*/  NOP ;  /* 0x0000000000007918 */ /* 0x001fe20000000000 */
.L_x_1:
[----:B------:R-:W-:Y:S05]  /*0150*/  BSYNC B0 ;  /* 0x0000000000007941 */ /* 0x000fea0003800000 */
.L_x_0:
[----:B------:R-:W0:Y:S02]  /*0160*/  SHFL.IDX PT, R4, R2, RZ, 0x1f ;  /* 0x00001fff02047589 */ /* 0x000e2400000e0000 */
[----:B0-----:R-:W-:-:S13]  /*0170*/  ISETP.NE.AND P0, PT, R4, RZ, PT ;  /* 0x000000ff0400720c */ /* 0x001fda0003f05270 */
[----:B------:R-:W-:Y:S05]  /*0180*/  @P0 BRA `(.L_x_2) ;  /* 0x0000000000600947 */ /* 0x000fea0003800000 */
[----:B------:R-:W0:Y:S01]  /*0190*/  S2UR UR8, SR_CgaCtaId ;  /* 0x00000000000879c3 */ /* 0x000e220000008800 */
[----:B------:R-:W-:Y:S01]  /*01a0*/  UMOV UR4, 0x400 ;  /* 0x0000040000047882 */ /* 0x000fe20000000000 */
[----:B------:R-:W-:Y:S01]  /*01b0*/  UMOV UR5, 0x1 ;  /* 0x0000000100057882 */ /* 0x000fe20000000000 */
[----:B------:R-:W-:Y:S01]  /*01c0*/  UMOV UR6, 0x4 ;  /* 0x0000000400067882 */ /* 0x000fe20000000000 */
[----:B------:R-:W-:Y:S01]  /*01d0*/  ELECT P0, URZ, PT ;  /* 0x00000000003f782f */ /* 0x000fe20003800000 */
[----:B------:R-:W-:-:S04]  /*01e0*/  UIADD3 UR6, -UR6, 0x100000, URZ ;  /* 0x0010000006067890 */ /* 0x000fc8000fffe13f */
[----:B------:R-:W-:Y:S02]  /*01f0*/  USHF.L.U32 UR7, UR6, 0xb, URZ ;  /* 0x0000000b06077899 */ /* 0x000fe4000800063f */
[----:B------:R-:W-:Y:S02]  /*0200*/  USHF.L.U32 UR6, UR6, 0x1, URZ ;  /* 0x0000000106067899 */ /* 0x000fe4000800063f */
[----:B0-----:R-:W-:Y:S02]  /*0210*/  ULEA UR8, UR8, UR4, 0x18 ;  /* 0x0000000408087291 */ /* 0x001fe4000f8ec03f */
[----:B------:R-:W-:-:S04]  /*0220*/  UIADD3 UR4, -UR5, 0x100000, URZ ;  /* 0x0010000005047890 */ /* 0x000fc8000fffe13f */
[----:B------:R-:W-:Y:S02]  /*0230*/  USHF.L.U32 UR5, UR4, 0xb, URZ ;  /* 0x0000000b04057899 */ /* 0x000fe4000800063f */
[----:B------:R-:W-:Y:S01]  /*0240*/  USHF.L.U32 UR4, UR4, 0x1, URZ ;  /* 0x0000000104047899 */ /* 0x000fe2000800063f */
[----:B------:R-:W0:Y:S11]  /*0250*/  FENCE.VIEW.ASYNC.S ;  /* 0x00000000000073c6 */ /* 0x000e360000000000 */
[----:B0-----:R0:W1:Y:S01]  /*0260*/  SYNCS.EXCH.64 URZ, [UR8], UR4 ;  /* 0x00000004083f75b2 */ /* 0x0010620008000100 */
[----:B------:R0:W2:Y:S01]  /*0270*/  SYNCS.EXCH.64 URZ, [UR8+0x28], UR6 ;  /* 0x00002806083f75b2 */ /* 0x0000a20008000100 */
[----:B------:R0:W3:Y:S01]  /*0280*/  SYNCS.EXCH.64 URZ, [UR8+0x8], UR4 ;  /* 0x00000804083f75b2 */ /* 0x0000e20008000100 */
[----:B------:R0:W4:Y:S01]  /*0290*/  SYNCS.EXCH.64 URZ, [UR8+0x30], UR6 ;  /* 0x00003006083f75b2 */ /* 0x0001220008000100 */
[----:B------:R0:W0:Y:S01]  /*02a0*/  SYNCS.EXCH.64 URZ, [UR8+0x10], UR4 ;  /* 0x00001004083f75b2 */ /* 0x0000220008000100 */
[----:B------:R0:W0:Y:S01]  /*02b0*/  SYNCS.EXCH.64 URZ, [UR8+0x38], UR6 ;  /* 0x00003806083f75b2 */ /* 0x0000220008000100 */
[----:B------:R0:W0:Y:S01]  /*02c0*/  SYNCS.EXCH.64 URZ, [UR8+0x18], UR4 ;  /* 0x00001804083f75b2 */ /* 0x0000220008000100 */
[----:B------:R0:W0:Y:S01]  /*02d0*/  SYNCS.EXCH.64 URZ, [UR8+0x40], UR6 ;  /* 0x00004006083f75b2 */ /* 0x0000220008000100 */
[----:B------:R0:W0:Y:S01]  /*02e0*/  SYNCS.EXCH.64 URZ, [UR8+0x20], UR4 ;  /* 0x00002004083f75b2 */ /* 0x0000220008000100 */
[----:B------:R0:W0:Y:S01]  /*02f0*/  SYNCS.EXCH.64 URZ, [UR8+0x48], UR6 ;  /* 0x00004806083f75b2 */ /* 0x0000220008000100 */
[----:B------:R-:W-:Y:S01]  /*0300*/  NOP ;  /* 0x0000000000007918 */ /* 0x000fe20000000000 */
.L_x_2:
[----:B0-----:R-:W0:Y:S01]  /*0310*/  S2UR UR8, SR_CTAID.X ;  /* 0x00000000000879c3 */ /* 0x001e220000002500 */
[----:B------:R-:W-:Y:S01]  /*0320*/  SHF.R.S32.HI R5, RZ, 0x1f, R0 ;  /* 0x0000001fff057819 */ /* 0x000fe20000011400 */
[----:B------:R-:W5:Y:S01]  /*0330*/  SHFL.IDX PT, R2, R2, RZ, 0x1f ;  /* 0x00001fff02027589 */ /* 0x000f6200000e0000 */
[----:B------:R-:W-:Y:S02]  /*0340*/  ELECT P0, URZ, PT ;  /* 0x00000000003f782f */ /* 0x000fe40003800000 */
[----:B------:R-:W-:Y:S01]  /*0350*/  SHF.R.S32.HI R11, RZ, 0x1f, R4 ;  /* 0x0000001fff0b7819 */ /* 0x000fe20000011404 */
[----:B------:R-:W-:Y:S01]  /*0360*/  ULDC UR4, c[0x0][0x150] ;  /* 0x0000540000047ab9 */ /* 0x000fe20000000800 */
[----:B------:R-:W-:Y:S01]  /*0370*/  LEA.HI R5, R5, R0, RZ, 0x7 ;  /* 0x0000000005057211 */ /* 0x000fe200078f38ff */
[----:B------:R-:W1:Y:S01]  /*0380*/  S2R R12, SR_CTAID.Y ;  /* 0x00000000000c7919 */ /* 0x000e620000002600 */
[----:B------:R-:W-:Y:S01]  /*0390*/  LEA.HI R11, R11, R4, RZ, 0x2 ;  /* 0x000000040b0b7211 */ /* 0x000fe200078f10ff */
[----:B------:R-:W2:Y:S01]  /*03a0*/  LDC R14, c[0x0][0x144] ;  /* 0x00005100ff0e7b82 */ /* 0x000ea20000000800 */
[----:B------:R-:W-:Y:S01]  /*03b0*/  LOP3.LUT R5, R5, 0xffffff80, RZ, 0xc0, !PT ;  /* 0xffffff8005057812 */ /* 0x000fe200078ec0ff */
[----:B------:R-:W-:Y:S01]  /*03c0*/  NOP ;  /* 0x0000000000007918 */ /* 0x000fe20000000000 */
[----:B------:R-:W-:Y:S01]  /*03d0*/  LOP3.LUT R11, R11, 0x3ffffffc, RZ, 0xc0, !PT ;  /* 0x3ffffffc0b0b7812 */ /* 0x000fe200078ec0ff */
[----:B------:R-:W-:Y:S01]  /*03e0*/  NOP ;  /* 0x0000000000007918 */ /* 0x000fe20000000000 */
[----:B------:R-:W-:Y:S01]  /*03f0*/  ISETP.NE.AND P2, PT, R3, RZ, PT ;  /* 0x000000ff0300720c */ /* 0x000fe20003f45270 */
[----:B------:R-:W-:-:S02]  /*0400*/  IMAD.IADD R5, R0, 0x1, -R5 ;  /* 0x0000000100057824 */ /* 0x000fc400078e0a05 */
[----:B------:R-:W-:Y:S01]  /*0410*/  IMAD.IADD R4, R4, 0x1, -R11 ;  /* 0x0000000104047824 */ /* 0x000fe200078e0a0b */
[----:B------:R-:W3:Y:S02]  /*0420*/  LDC R15, c[0x0][0x148] ;  /* 0x00005200ff0f7b82 */ /* 0x000ee40000000800 */
[----:B------:R-:W-:Y:S02]  /*0430*/  SHF.R.S32.HI R6, RZ, 0x1f, R5 ;  /* 0x0000001fff067819 */ /* 0x000fe40000011405 */
[----:B------:R-:W-:Y:S02]  /*0440*/  LOP3.LUT P6, RZ, R5, 0x7, RZ, 0xc0, !PT ;  /* 0x0000000705ff7812 */ /* 0x000fe400078cc0ff */
[----:B0-----:R-:W-:Y:S02]  /*0450*/  I2FP.F32.U32 R7, UR8 ;  /* 0x0000000800077c45 */ /* 0x001fe40008201000 */
[----:B------:R-:W-:Y:S02]  /*0460*/  LEA.HI R6, R6, R5, RZ, 0x3 ;  /* 0x0000000506067211 */ /* 0x000fe400078f18ff */
[----:B-----5:R-:W-:Y:S01]  /*0470*/  ISETP.NE.OR P0, PT, R2, RZ, !P0 ;  /* 0x000000ff0200720c */ /* 0x020fe20004705670 */
[----:B------:R-:W-:Y:S01]  /*0480*/  FMUL R10, R7, UR4 ;  /* 0x00000004070a7c20 */ /* 0x000fe20008400000 */
[--C-:B------:R-:W-:Y:S01]  /*0490*/  SHF.R.S32.HI R2, RZ, 0x3, R6.reuse ;  /* 0x00000003ff027819 */ /* 0x100fe20000011406 */
[----:B------:R-:W-:Y:S01]  /*04a0*/  ULDC UR4, c[0x0][0x154] ;  /* 0x0000550000047ab9 */ /* 0x000fe20000000800 */
[----:B------:R-:W-:-:S03]  /*04b0*/  SHF.R.S32.HI R7, RZ, 0x1f, R6 ;  /* 0x0000001fff077819 */ /* 0x000fc60000011406 */
[----:B------:R-:W0:Y:S01]  /*04c0*/  F2I.U32.TRUNC.NTZ R10, R10 ;  /* 0x0000000a000a7305 */ /* 0x000e22000020f000 */
[----:B------:R-:W-:Y:S02]  /*04d0*/  LEA.HI R7, R7, R2, RZ, 0x2 ;  /* 0x0000000207077211 */ /* 0x000fe400078f10ff */
[----:B-1----:R-:W-:Y:S02]  /*04e0*/  I2FP.F32.U32 R6, R12 ;  /* 0x0000000c00067245 */ /* 0x002fe40000201000 */
[----:B------:R-:W-:Y:S01]  /*04f0*/  LOP3.LUT R7, R7, 0xfffffffc, RZ, 0xc0, !PT ;  /* 0xfffffffc07077812 */ /* 0x000fe200078ec0ff */
[----:B------:R-:W-:Y:S01]  /*0500*/  VOTEU.ALL UP0, P0 ;  /* 0x00000000003f7886 */ /* 0x000fe20000000000 */
[----:B------:R-:W-:Y:S01]  /*0510*/  VOTEU.ALL UP1, P0 ;  /* 0x00000000003f7886 */ /* 0x000fe20000020000 */
[----:B------:R-:W-:Y:S01]  /*0520*/  FMUL R6, R6, UR4 ;  /* 0x0000000406067c20 */ /* 0x000fe20008400000 */
[----:B------:R-:W-:Y:S01]  /*0530*/  UMOV UR4, 0x20 ;  /* 0x0000002000047882 */ /* 0x000fe20000000000 */
[----:B------:R-:W-:Y:S01]  /*0540*/  IMAD.IADD R7, R2, 0x1, -R7 ;  /* 0x0000000102077824 */ /* 0x000fe200078e0a07 */
[----:B------:R-:W1:Y:S01]  /*0550*/  @!UP0 S2UR UR7, SR_CgaCtaId ;  /* 0x00000000000789c3 */ /* 0x000e620000008800 */
[----:B------:R-:W-:Y:S01]  /*0560*/  SHF.R.S32.HI R2, RZ, 0x1f, R9 ;  /* 0x0000001fff027819 */ /* 0x000fe20000011409 */
[----:B------:R-:W-:Y:S01]  /*0570*/  @!UP0 UMOV UR6, 0x400 ;  /* 0x0000040000068882 */ /* 0x000fe20000000000 */
[----:B------:R-:W-:Y:S01]  /*0580*/  IMAD R7, R4, 0x4, R7 ;  /* 0x0000000404077824 */ /* 0x000fe200078e0207 */
[----:B------:R-:W5:Y:S01]  /*0590*/  F2I.U32.TRUNC.NTZ R6, R6 ;  /* 0x0000000600067305 */ /* 0x000f62000020f000 */
[----:B0-----:R-:W-:Y:S01]  /*05a0*/  IMAD.MOV R11, RZ, RZ, -R10 ;  /* 0x000000ffff0b7224 */ /* 0x001fe200078e0a0a */
[----:B------:R-:W-:Y:S01]  /*05b0*/  LEA.HI R2, R2, R9, RZ, 0x2 ;  /* 0x0000000902027211 */ /* 0x000fe200078f10ff */
[----:B------:R-:W-:-:S04]  /*05c0*/  @!UP0 UIADD3 UR4, -UR4, 0x100000, URZ ;  /* 0x0010000004048890 */ /* 0x000fc8000fffe13f */
[----:B------:R-:W-:Y:S02]  /*05d0*/  @!UP0 USHF.L.U32 UR5, UR4, 0xb, URZ ;  /* 0x0000000b04058899 */ /* 0x000fe4000800063f */
[----:B------:R-:W-:Y:S01]  /*05e0*/  @!UP0 USHF.L.U32 UR4, UR4, 0x1, URZ ;  /* 0x0000000104048899 */ /* 0x000fe2000800063f */
[----:B------:R-:W0:Y:S01]  /*05f0*/  LDC R10, c[0x0][0x140] ;  /* 0x00005000ff0a7b82 */ /* 0x000e220000000800 */
[----:B------:R-:W-:Y:S01]  /*0600*/  LEA.HI R4, R7, R7, RZ, 0x1 ;  /* 0x0000000707047211 */ /* 0x000fe200078f08ff */
[----:B--2---:R-:W-:Y:S01]  /*0610*/  IMAD R11, R14, R11, UR8 ;  /* 0x000000080e0b7e24 */ /* 0x004fe2000f8e020b */
[----:B------:R-:W-:Y:S02]  /*0620*/  LOP3.LUT R2, R2, 0xfffffffc, RZ, 0xc0, !PT ;  /* 0xfffffffc02027812 */ /* 0x000fe400078ec0ff */
[----:B------:R-:W-:-:S03]  /*0630*/  LOP3.LUT R4, R4, 0xfffffffe, RZ, 0xc0, !PT ;  /* 0xfffffffe04047812 */ /* 0x000fc600078ec0ff */
[----:B------:R-:W-:Y:S02]  /*0640*/  IMAD.IADD R9, R9, 0x1, -R2 ;  /* 0x0000000109097824 */ /* 0x000fe400078e0a02 */
[----:B------:R-:W-:Y:S02]  /*0650*/  IMAD.IADD R4, R7, 0x1, -R4 ;  /* 0x0000000107047824 */ /* 0x000fe400078e0a04 */
[----:B-----5:R-:W-:Y:S01]  /*0660*/  IMAD.MOV R22, RZ, RZ, -R6 ;  /* 0x000000ffff167224 */ /* 0x020fe200078e0a06 */
[----:B------:R-:W-:Y:S01]  /*0670*/  ISETP.NE.AND P4, PT, R9, 0x3, PT ;  /* 0x000000030900780c */ /* 0x000fe20003f85270 */
[----:B------:R-:W-:Y:S01]  /*0680*/  IMAD.MOV.U32 R6, RZ, RZ, 0x1 ;  /* 0x00000001ff067424 */ /* 0x000fe200078e00ff */
[----:B------:R-:W-:Y:S01]  /*0690*/  ISETP.NE.AND P3, PT, R4, R11, PT ;  /* 0x0000000b0400720c */ /* 0x000fe20003f65270 */
[----:B------:R-:W-:Y:S01]  /*06a0*/  IMAD.SHL.U32 R4, R7, 0x4, RZ ;  /* 0x0000000407047824 */ /* 0x000fe200078e00ff */
[----:B-1----:R-:W-:Y:S01]  /*06b0*/  @!UP0 ULEA UR6, UR7, UR6, 0x18 ;  /* 0x0000000607068291 */ /* 0x002fe2000f8ec03f */
[----:B---3--:R-:W-:Y:S01]  /*06c0*/  IMAD R17, R15, R22, R12 ;  /* 0x000000160f117224 */ /* 0x008fe200078e020c */
[----:B------:R-:W-:Y:S01]  /*06d0*/  VOTEU.ALL UP0, P0 ;  /* 0x00000000003f7886 */ /* 0x000fe20000000000 */
[----:B------:R-:W-:-:S02]  /*06e0*/  ISETP.EQ.OR P0, PT, R9, RZ, !P4 ;  /* 0x000000ff0900720c */ /* 0x000fc40006702670 */
[----:B------:R-:W-:Y:S02]  /*06f0*/  LOP3.LUT R7, R7, 0xc, R4, 0x78, !PT ;  /* 0x0000000c07077812 */ /* 0x000fe400078e7804 */
[----:B0-----:R-:W-:Y:S01]  /*0700*/  ISETP.EQ.U32.AND P1, PT, R10, 0x1, PT ;  /* 0x000000010a00780c */ /* 0x001fe20003f22070 */
[C---:B------:R-:W-:Y:S01]  /*0710*/  VIADD R10, R3.reuse, 0xffffffff ;  /* 0xffffffff030a7836 */ /* 0x040fe20000000000 */
[----:B------:R-:W-:Y:S02]  /*0720*/  ISETP.EQ.AND P0, PT, R3, RZ, P0 ;  /* 0x000000ff0300720c */ /* 0x000fe40000702270 */
[----:B------:R-:W-:Y:S01]  /*0730*/  @P3 LEA.HI R2, R7, R7, RZ, 0x1 ;  /* 0x0000000707023211 */ /* 0x000fe200078f08ff */
[----:B------:R-:W0:Y:S02]  /*0740*/  FENCE.VIEW.ASYNC.S ;  /* 0x00000000000073c6 */ /* 0x000e240000000000 */
[----:B0-----:R0:W1:Y:S01]  /*0750*/  @!UP0 SYNCS.EXCH.64 URZ, [UR6+0x60], UR4 ;  /* 0x00006004063f85b2 */ /* 0x0010620008000100 */
[----:B------:R-:W-:-:S02]  /*0760*/  SEL R4, RZ, 0x1, !P0 ;  /* 0x00000001ff047807 */ /* 0x000fc40004000000 */
[----:B------:R-:W-:Y:S02]  /*0770*/  @P3 SHF.R.S32.HI R2, RZ, 0x1, R2 ;  /* 0x00000001ff023819 */ /* 0x000fe40000011402 */
[----:B------:R-:W-:Y:S02]  /*0780*/  ISETP.GE.U32.AND P5, PT, R10, 0x2, PT ;  /* 0x000000020a00780c */ /* 0x000fe40003fa6070 */
[----:B------:R-:W-:Y:S02]  /*0790*/  @P3 ISETP.NE.AND P4, PT, R2, R17, PT ;  /* 0x000000110200320c */ /* 0x000fe40003f85270 */
[----:B------:R-:W-:Y:S02]  /*07a0*/  ISETP.LT.U32.AND P0, PT, R7, 0x2, !P6 ;  /* 0x000000020700780c */ /* 0x000fe40007701070 */
[----:B------:R-:W-:Y:S02]  /*07b0*/  SEL R4, R4, 0x2, P5 ;  /* 0x0000000204047807 */ /* 0x000fe40002800000 */
[----:B------:R-:W-:-:S02]  /*07c0*/  SEL R5, RZ, 0x1, !P0 ;  /* 0x00000001ff057807 */ /* 0x000fc40004000000 */
[----:B------:R-:W-:Y:S01]  /*07d0*/  @P3 SEL R6, RZ, 0x1, P4 ;  /* 0x00000001ff063807 */ /* 0x000fe20002000000 */
[----:B------:R0:W2:Y:S01]  /*07e0*/  @!UP1 SYNCS.EXCH.64 URZ, [UR6+0x68], UR4 ;  /* 0x00006804063f95b2 */ /* 0x0000a20008000100 */
[----:B------:R-:W-:Y:S01]  /*07f0*/  NOP ;  /* 0x0000000000007918 */ /* 0x000fe20000000000 */
[----:B------:R-:W-:Y:S05]  /*0800*/  @!P1 BRA `(.L_x_3) ;  /* 0x0000000000089947 */ /* 0x000fea0003800000 */
[----:B-12-4-:R-:W-:Y:S01]  /*0810*/  UCGABAR_ARV ;  /* 0x00000000000079c7 */ /* 0x016fe20008000000 */
[----:B------:R-:W-:Y:S05]  /*0820*/  BRA `(.L_x_4) ;  /* 0x0000000000047947 */ /* 0x000fea0003800000 */
.L_x_3:
[----:B-12-4-:R-:W-:Y:S01]  /*0830*/  NOP ;  /* 0x0000000000007918 */ /* 0x016fe20000000000 */
.L_x_4:
[----:B------:R-:W1:Y:S01]  /*0840*/  LDC R2, c[0x0][0x75c] ;  /* 0x0001d700ff027b82 */ /* 0x000e620000000800 */
[----:B------:R-:W-:Y:S01]  /*0850*/  IMAD.MOV.U32 R3, RZ, RZ, RZ ;  /* 0x000000ffff037224 */ /* 0x000fe200078e00ff */
[----:B-1----:R-:W-:Y:S01]  /*0860*/  ISETP.NE.AND P3, PT, R2, 0x1, PT ;  /* 0x000000010200780c */ /* 0x002fe20003f65270 */
[----:B------:R-:W-:-:S12]  /*0870*/  IMAD.U32 R2, RZ, RZ, UR8 ;  /* 0x00000008ff027e24 */ /* 0x000fd8000f8e00ff */
[----:B------:R-:W1:Y:S01]  /*0880*/  @P3 LDC R19, c[0x0][0x10] ;  /* 0x00000400ff133b82 */ /* 0x000e620000000800 */
[----:B------:R-:W-:Y:S02]  /*0890*/  @P3 IMAD.MOV.U32 R13, RZ, RZ, RZ ;  /* 0x000000ffff0d3224 */ /* 0x000fe400078e00ff */
[----:B------:R-:W-:-:S05]  /*08a0*/  @P3 IMAD.MOV.U32 R21, RZ, RZ, RZ ;  /* 0x000000ffff153224 */ /* 0x000fca00078e00ff */
[----:B------:R-:W2:Y:S01]  /*08b0*/  @!P3 LDC R17, c[0x0][0xc] ;  /* 0x00000300ff11bb82 */ /* 0x000ea20000000800 */
[----:B-1----:R-:W-:-:S04]  /*08c0*/  @P3 IMAD.WIDE.U32 R18, R19, UR8, R12 ;  /* 0x0000000813123c25 */ /* 0x002fc8000f8e000c */
[----:B--2---:R-:W-:-:S04]  /*08d0*/  @!P3 IMAD.WIDE.U32 R16, R12, R17, R2 ;  /* 0x000000110c10b225 */ /* 0x004fc800078e0002 */
[----:B------:R-:W-:Y:S02]  /*08e0*/  @P3 IMAD.MOV.U32 R2, RZ, RZ, R18 ;  /* 0x000000ffff023224 */ /* 0x000fe400078e0012 */
[----:B------:R-:W-:Y:S02]  /*08f0*/  @P3 IMAD.IADD R3, R19, 0x1, R21 ;  /* 0x0000000113033824 */ /* 0x000fe400078e0215 */
[----:B------:R-:W-:Y:S02]  /*0900*/  @!P3 IMAD.MOV.U32 R2, RZ, RZ, R16 ;  /* 0x000000ffff02b224 */ /* 0x000fe400078e0010 */
[----:B------:R-:W-:Y:S01]  /*0910*/  @!P3 IMAD.MOV.U32 R3, RZ, RZ, R17 ;  /* 0x000000ffff03b224 */ /* 0x000fe200078e0011 */
[----:B------:R-:W-:Y:S06]  /*0920*/  @!P1 BRA `(.L_x_5) ;  /* 0x00000000000c9947 */ /* 0x000fec0003800000 */
[----:B------:R-:W-:Y:S01]  /*0930*/  UCGABAR_WAIT ;  /* 0x0000000000007dc7 */ /* 0x000fe20008000000 */
[----:B------:R-:W-:Y:S01]  /*0940*/  CCTL.IVALL ;  /* 0x00000000ff00798f */ /* 0x000fe20002000000 */
[----:B------:R-:W-:Y:S05]  /*0950*/  BRA `(.L_x_6) ;  /* 0x0000000000047947 */ /* 0x000fea0003800000 */
.L_x_5:
[----:B------:R-:W-:Y:S06]  /*0960*/  BAR.SYNC.DEFER_BLOCKING 0x0 ;  /* 0x0000000000007b1d */ /* 0x000fec0000010000 */
.L_x_6:
[----:B------:R-:W-:Y:S05]  /*0970*/  @!P2 BRA `(.L_x_7) ;  /* 0x000000ac0058a947 */ /* 0x000fea0003800000 */
[----:B------:R-:W-:-:S13]  /*0980*/  ISETP.GT.U32.AND P0, PT, R10, 0x1, PT ;  /* 0x000000010a00780c */ /* 0x000fda0003f04070 */
[----:B0-----:R-:W-:Y:S05]  /*0990*/  @P0 EXIT ;  /* 0x000000000000094d */ /* 0x001fea0003800000 */
[----:B------:R-:W-:Y:S01]  /*09a0*/  ULDC.64 UR4, c[0x0][0x750] ;  /* 0x0001d40000047ab9 */ /* 0x000fe20000000a00 */
[----:B------:R-:W-:Y:S01]  /*09b0*/  PRMT R16, RZ, 0x7610, R16 ;  /* 0x00007610ff107816 */ /* 0x000fe20000000010 */
[----:B------:R-:W-:Y:S01]  /*09c0*/  IMAD.MOV.U32 R14, RZ, RZ, -0x1 ;  /* 0xffffffffff0e7424 */ /* 0x000fe200078e00ff */
[----:B------:R-:W-:Y:S01]  /*09d0*/  ISETP.GE.U32.AND P0, PT, R2, UR4, PT ;  /* 0x0000000402007c0c */ /* 0x000fe2000bf06070 */
[----:B------:R-:W-:Y:S02]  /*09e0*/  IMAD.MOV.U32 R10, RZ, RZ, -0x1 ;  /* 0xffffffffff0a7424 */ /* 0x000fe400078e00ff */
[----:B------:R-:W-:Y:S01]  /*09f0*/  IMAD.MOV.U32 R9, RZ, RZ, -0x1 ;  /* 0xffffffffff097424 */ /* 0x000fe200078e00ff */
[----:B------:R-:W-:-:S13]  /*0a00*/  ISETP.GE.U32.AND.EX P0, PT, R3, UR5, PT, P0 ;  /* 0x0000000503007c0c */ /* 0x000fda000bf06100 */
[----:B------:R-:W-:Y:S05]  /*0a10*/  @P0 BRA `(.L_x_8) ;  /* 0x0000000400280947 */ /* 0x000fea0003800000 */
[----:B------:R-:W0:Y:S01]  /*0a20*/  LDC.64 R24, c[0x0][0x728] ;  /* 0x0001ca00ff187b82 */ /* 0x000e220000000a00 */
[----:B------:R-:W-:Y:S02]  /*0a30*/  IMAD.MOV.U32 R16, RZ, RZ, R2 ;  /* 0x000000ffff107224 */ /* 0x000fe400078e0002 */
[----:B------:R-:W-:-:S05]  /*0a40*/  IMAD.MOV.U32 R17, RZ, RZ, R3 ;  /* 0x000000ffff117224 */ /* 0x000fca00078e0003 */
[----:B------:R-:W1:Y:S08]  /*0a50*/  LDC R10, c[0x0][0x730] ;  /* 0x0001cc00ff0a7b82 */ /* 0x000e700000000800 */
[----:B------:R-:W2:Y:S01]  /*0a60*/  LDC.64 R26, c[0x0][0x720] ;  /* 0x0001c800ff1a7b82 */ /* 0x000ea20000000a00 */
[----:B0-----:R-:W-:-:S04]  /*0a70*/  ISETP.NE.U32.AND P0, PT, R24, RZ, PT ;  /* 0x000000ff1800720c */ /* 0x001fc80003f05070 */
[----:B------:R-:W-:-:S13]  /*0a80*/  ISETP.NE.AND.EX P0, PT, R25, RZ, PT, P0 ;  /* 0x000000ff1900720c */ /* 0x000fda0003f05300 */
[----:B-12---:R-:W-:Y:S05]  /*0a90*/  @!P0 BRA `(.L_x_9) ;  /* 0x0000000000288947 */ /* 0x006fea0003800000 */
[----:B------:R-:W0:Y:S02]  /*0aa0*/  LDC R9, c[0x0][0x734] ;  /* 0x0001cd00ff097b82 */ /* 0x000e240000000800 */
[----:B0-----:R-:W-:-:S05]  /*0ab0*/  IADD3 R9, P0, R2, R9, RZ ;  /* 0x0000000902097210 */ /* 0x001fca0007f1e0ff */
[----:B------:R-:W-:-:S04]  /*0ac0*/  IMAD.X R23, RZ, RZ, R3, P0 ;  /* 0x000000ffff177224 */ /* 0x000fc800000e0603 */
[----:B------:R-:W-:-:S04]  /*0ad0*/  IMAD.WIDE.U32 R16, R23, R24, RZ ;  /* 0x0000001817107225 */ /* 0x000fc800078e00ff */
[----:B------:R-:W-:-:S04]  /*0ae0*/  IMAD.WIDE.U32 R18, P0, R9, R25, R16 ;  /* 0x0000001909127225 */ /* 0x000fc80007800010 */
[----:B------:R-:W-:-:S04]  /*0af0*/  IMAD.WIDE.U32 R16, R9, R24, RZ ;  /* 0x0000001809107225 */ /* 0x000fc800078e00ff */
[----:B------:R-:W-:Y:S01]  /*0b00*/  IMAD.X R21, RZ, RZ, RZ, P0 ;  /* 0x000000ffff157224 */ /* 0x000fe200000e06ff */
[----:B------:R-:W-:Y:S01]  /*0b10*/  IADD3 RZ, P0, R17, R18, RZ ;  /* 0x0000001211ff7210 */ /* 0x000fe20007f1e0ff */
[----:B------:R-:W-:-:S04]  /*0b20*/  IMAD.MOV.U32 R20, RZ, RZ, R19 ;  /* 0x000000ffff147224 */ /* 0x000fc800078e0013 */
[----:B------:R-:W-:-:S08]  /*0b30*/  IMAD.WIDE.U32.X R16, R23, R25, R20, P0 ;  /* 0x0000001917107225 */ /* 0x000fd000000e0414 */
.L_x_9:
[----:B------:R-:W0:Y:S01]  /*0b40*/  LDC.64 R28, c[0x0][0x740] ;  /* 0x0001d000ff1c7b82 */ /* 0x000e220000000a00 */
[--C-:B------:R-:W-:Y:S01]  /*0b50*/  SHF.R.U64 R30, R16, R10, R17.reuse ;  /* 0x0000000a101e7219 */ /* 0x100fe20000001211 */
[----:B------:R-:W-:Y:S01]  /*0b60*/  IMAD R32, R15, R22, R12 ;  /* 0x000000160f207224 */ /* 0x000fe200078e020c */
[----:B------:R-:W-:Y:S02]  /*0b70*/  SHF.R.U32.HI R9, RZ, R10, R17 ;  /* 0x0000000aff097219 */ /* 0x000fe40000011611 */
[----:B------:R-:W-:-:S03]  /*0b80*/  IADD3 R13, P0, RZ, -R30, RZ ;  /* 0x8000001eff0d7210 */ /* 0x000fc60007f1e0ff */
[----:B------:R-:W1:Y:S02]  /*0b90*/  LDC R14, c[0x0][0x718] ;  /* 0x0001c600ff0e7b82 */ /* 0x000e640000000800 */
[----:B------:R-:W-:Y:S02]  /*0ba0*/  IMAD.X R9, RZ, RZ, ~R9, P0 ;  /* 0x000000ffff097224 */ /* 0x000fe400000e0e09 */
[----:B------:R-:W-:-:S04]  /*0bb0*/  IMAD.WIDE.U32 R16, R13, R26, R2 ;  /* 0x0000001a0d107225 */ /* 0x000fc800078e0002 */
[----:B------:R-:W2:Y:S01]  /*0bc0*/  LDC R20, c[0x0][0x708] ;  /* 0x0001c200ff147b82 */ /* 0x000ea20000000800 */
[----:B------:R-:W-:-:S04]  /*0bd0*/  IMAD R10, R9, R26, RZ ;  /* 0x0000001a090a7224 */ /* 0x000fc800078e02ff */
[----:B------:R-:W-:-:S03]  /*0be0*/  IMAD R9, R13, R27, R10 ;  /* 0x0000001b0d097224 */ /* 0x000fc600078e020a */
[----:B------:R-:W3:Y:S01]  /*0bf0*/  LDC R21, c[0x0][0x758] ;  /* 0x0001d600ff157b82 */ /* 0x000ee20000000800 */
[----:B------:R-:W-:Y:S01]  /*0c00*/  IMAD.IADD R9, R17, 0x1, R9 ;  /* 0x0000000111097824 */ /* 0x000fe200078e0209 */
[----:B0-----:R-:W-:-:S04]  /*0c10*/  ISETP.NE.U32.AND P0, PT, R28, RZ, PT ;  /* 0x000000ff1c00720c */ /* 0x001fc80003f05070 */
[----:B------:R-:W-:Y:S02]  /*0c20*/  ISETP.NE.AND.EX P0, PT, R29, RZ, PT, P0 ;  /* 0x000000ff1d00720c */ /* 0x000fe40003f05300 */
[----:B------:R-:W0:Y:S01]  /*0c30*/  LDC R24, c[0x0][0x700] ;  /* 0x0001c000ff187b82 */ /* 0x000e220000000800 */
[-CC-:B-1----:R-:W-:Y:S02]  /*0c40*/  SHF.R.U64 R18, R16, R14.reuse, R9.reuse ;  /* 0x0000000e10127219 */ /* 0x182fe40000001209 */
[----:B------:R-:W-:Y:S01]  /*0c50*/  SHF.R.U32.HI R9, RZ, R14, R9 ;  /* 0x0000000eff097219 */ /* 0x000fe20000011609 */
[----:B------:R-:W-:-:S04]  /*0c60*/  IMAD.MOV.U32 R14, RZ, RZ, -0x1 ;  /* 0xffffffffff0e7424 */ /* 0x000fc800078e00ff */
[----:B------:R-:W1:Y:S01]  /*0c70*/  LDC R23, c[0x0][0x748] ;  /* 0x0001d200ff177b82 */ /* 0x000e620000000800 */
[-CC-:B--2---:R-:W-:Y:S02]  /*0c80*/  SHF.R.U64 R27, R18, R20.reuse, R9.reuse ;  /* 0x00000014121b7219 */ /* 0x184fe40000001209 */
[----:B------:R-:W-:Y:S01]  /*0c90*/  SHF.R.U32.HI R10, RZ, R20, R9 ;  /* 0x00000014ff0a7219 */ /* 0x000fe20000011609 */
[----:B------:R-:W-:-:S04]  /*0ca0*/  IMAD.MOV.U32 R20, RZ, RZ, 0x1 ;  /* 0x00000001ff147424 */ /* 0x000fc800078e00ff */
[----:B------:R-:W2:Y:S01]  /*0cb0*/  LDC R25, c[0x0][0x738] ;  /* 0x0001ce00ff197b82 */ /* 0x000ea20000000800 */
[-CC-:B---3--:R-:W-:Y:S02]  /*0cc0*/  SHF.R.U64 R22, R27, R21.reuse, R10.reuse ;  /* 0x000000151b167219 */ /* 0x188fe4000000120a */
[-C--:B------:R-:W-:Y:S02]  /*0cd0*/  SHF.L.U32 R9, R14, R21.reuse, RZ ;  /* 0x000000150e097219 */ /* 0x080fe400000006ff */
[----:B------:R-:W-:Y:S01]  /*0ce0*/  SHF.R.U32.HI R13, RZ, R21, R10 ;  /* 0x00000015ff0d7219 */ /* 0x000fe2000001160a */
[----:B------:R-:W-:Y:S01]  /*0cf0*/  IMAD.MOV.U32 R12, RZ, RZ, R22 ;  /* 0x000000ffff0c7224 */ /* 0x000fe200078e0016 */
[----:B------:R-:W-:Y:S01]  /*0d00*/  LOP3.LUT R10, RZ, R9, RZ, 0x33, !PT ;  /* 0x00000009ff0a7212 */ /* 0x000fe200078e33ff */
[----:B------:R-:W3:Y:S01]  /*0d10*/  LDC R26, c[0x0][0x710] ;  /* 0x0001c400ff1a7b82 */ /* 0x000ee20000000800 */
[----:B------:R-:W-:Y:S05]  /*0d20*/  @!P0 BRA `(.L_x_10) ;  /* 0x0000000000288947 */ /* 0x000fea0003800000 */
[----:B------:R-:W4:Y:S02]  /*0d30*/  LDC R9, c[0x0][0x74c] ;  /* 0x0001d300ff097b82 */ /* 0x000f240000000800 */
[----:B----4-:R-:W-:-:S05]  /*0d40*/  IADD3 R9, P0, R22, R9, RZ ;  /* 0x0000000916097210 */ /* 0x010fca0007f1e0ff */
        /* <DEDUP_REMOVED lines=8> */
.L_x_10:
[----:B-1----:R-:W-:Y:S01]  /*0dd0*/  SHF.R.U64 R12, R12, R23, R13 ;  /* 0x000000170c0c7219 */ /* 0x002fe2000000120d */
[----:B0-----:R-:W-:Y:S01]  /*0de0*/  VIADD R13, R24, 0xffffffff ;  /* 0xffffffff180d7836 */ /* 0x001fe20000000000 */
[----:B------:R-:W-:Y:S01]  /*0df0*/  SHF.L.U32 R9, R20, R21, RZ ;  /* 0x0000001514097219 */ /* 0x000fe200000006ff */
[----:B------:R-:W-:Y:S01]  /*0e00*/  IMAD.MOV.U32 R16, RZ, RZ, 0x1 ;  /* 0x00000001ff107424 */ /* 0x000fe200078e00ff */
[----:B------:R-:W-:Y:S01]  /*0e10*/  LOP3.LUT R10, R27, R10, RZ, 0xc0, !PT ;  /* 0x0000000a1b0a7212 */ /* 0x000fe200078ec0ff */
[----:B------:R-:W-:Y:S01]  /*0e20*/  IMAD.MOV R14, RZ, RZ, -R12 ;  /* 0x000000ffff0e7224 */ /* 0x000fe200078e0a0c */
[----:B------:R-:W-:Y:S02]  /*0e30*/  SEL R11, R11, R32, !P3 ;  /* 0x000000200b0b7207 */ /* 0x000fe40005800000 */
[----:B------:R-:W-:Y:S01]  /*0e40*/  LOP3.LUT R13, R18, R13, RZ, 0xc0, !PT ;  /* 0x0000000d120d7212 */ /* 0x000fe200078ec0ff */
[----:B------:R-:W-:Y:S02]  /*0e50*/  IMAD R10, R9, R12, R10 ;  /* 0x0000000c090a7224 */ /* 0x000fe400078e020a */
[----:B--2---:R-:W-:-:S02]  /*0e60*/  IMAD R9, R14, R25, R22 ;  /* 0x000000190e097224 */ /* 0x004fc400078e0216 */
[----:B---3--:R-:W-:Y:S02]  /*0e70*/  IMAD R11, R10, R26, R11 ;  /* 0x0000001a0a0b7224 */ /* 0x008fe400078e020b */
[----:B------:R-:W-:Y:S02]  /*0e80*/  IMAD R14, R9, R24, R13 ;  /* 0x00000018090e7224 */ /* 0x000fe400078e020d */
[----:B------:R-:W-:-:S03]  /*0e90*/  IMAD.MOV.U32 R9, RZ, RZ, R30 ;  /* 0x000000ffff097224 */ /* 0x000fc600078e001e */
[----:B------:R-:W-:Y:S02]  /*0ea0*/  SEL R10, R14, R11, !P3 ;  /* 0x0000000b0e0a7207 */ /* 0x000fe40005800000 */
[----:B------:R-:W-:-:S07]  /*0eb0*/  SEL R14, R11, R14, !P3 ;  /* 0x0000000e0b0e7207 */ /* 0x000fce0005800000 */
.L_x_8:
[----:B------:R-:W-:-:S08]  /*0ec0*/  NOP ;  /* 0x0000000000007918 */ /* 0x000fd00000000000 */
[----:B------:R-:W0:Y:S02]  /*0ed0*/  USETMAXREG.TRY_ALLOC.CTAPOOL UP0, 0xe8 ;  /* 0x000000e8000079c8 */ /* 0x000e240008000600 */
[----:B0-----:R-:W-:-:S13]  /*0ee0*/  PLOP3.LUT P0, PT, PT, PT, UP0, 0x80, 0x0 ;  /* 0x000000000000781c */ /* 0x001fda0003f0f008 */
[----:B------:R-:W-:Y:S05]  /*0ef0*/  @!P0 BRA `(.L_x_8) ;  /* 0xfffffffc00f08947 */ /* 0x000fea000383ffff */
[----:B------:R-:W-:Y:S01]  /*0f00*/  ULDC.64 UR4, c[0x0][0x698] ;  /* 0x0001a60000047ab9 */ /* 0x000fe20000000a00 */
[----:B------:R-:W-:Y:S01]  /*0f10*/  ULDC.64 UR14, c[0x0][0x208] ;  /* 0x00008200000e7ab9 */ /* 0x000fe20000000a00 */
[----:B------:R-:W-:-:S04]  /*0f20*/  ISETP.NE.U32.AND P0, PT, RZ, UR4, PT ;  /* 0x00000004ff007c0c */ /* 0x000fc8000bf05070 */
[----:B------:R-:W-:-:S13]  /*0f30*/  ISETP.NE.AND.EX P0, PT, RZ, UR5, PT, P0 ;  /* 0x00000005ff007c0c */ /* 0x000fda000bf05300 */
[----:B------:R-:W-:Y:S05]  /*0f40*/  @!P0 BRA `(.L_x_11) ;  /* 0x00000000001c8947 */ /* 0x000fea0003800000 */
[----:B------:R-:W0:Y:S02]  /*0f50*/  LDC.64 R12, c[0x0][0x698] ;  /* 0x0001a600ff0c7b82 */ /* 0x000e240000000a00 */
[----:B0-----:R-:W2:Y:S02]  /*0f60*/  LDG.E.64 R12, desc[UR14][R12.64] ;  /* 0x0000000e0c0c7981 */ /* 0x001ea4000c1e1b00 */
[----:B--2---:R-:W-:-:S04]  /*0f70*/  ISETP.NE.U32.AND P0, PT, R12, RZ, PT ;  /* 0x000000ff0c00720c */ /* 0x004fc80003f05070 */
[----:B------:R-:W-:-:S13]  /*0f80*/  ISETP.NE.AND.EX P0, PT, R13, RZ, PT, P0 ;  /* 0x000000ff0d00720c */ /* 0x000fda0003f05300 */
[----:B------:R-:W-:Y:S05]  /*0f90*/  @!P0 BRA `(.L_x_11) ;  /* 0x0000000000088947 */ /* 0x000fea0003800000 */
[----:B------:R0:W5:Y:S01]  /*0fa0*/  LD.E R11, desc[UR14][R12.64] ;  /* 0x0000000e0c0b7980 */ /* 0x000162000c101900 */
[----:B------:R-:W-:Y:S05]  /*0fb0*/  BRA `(.L_x_12) ;  /* 0x0000000000207947 */ /* 0x000fea0003800000 */
.L_x_11:
[----:B------:R-:W-:Y:S02]  /*0fc0*/  ULDC.64 UR4, c[0x0][0x688] ;  /* 0x0001a20000047ab9 */ /* 0x000fe40000000a00 */
[----:B------:R-:W-:-:S04]  /*0fd0*/  ISETP.NE.U32.AND P0, PT, RZ, UR4, PT ;  /* 0x00000004ff007c0c */ /* 0x000fc8000bf05070 */
[----:B------:R-:W-:-:S13]  /*0fe0*/  ISETP.NE.AND.EX P0, PT, RZ, UR5, PT, P0 ;  /* 0x00000005ff007c0c */ /* 0x000fda000bf05300 */
[----:B------:R-:W-:Y:S05]  /*0ff0*/  @!P0 BRA `(.L_x_13) ;  /* 0x00000000000c8947 */ /* 0x000fea0003800000 */
[----:B------:R-:W0:Y:S02]  /*1000*/  LDC.64 R12, c[0x0][0x688] ;  /* 0x0001a200ff0c7b82 */ /* 0x000e240000000a00 */
[----:B0-----:R1:W5:Y:S01]  /*1010*/  LDG.E R11, desc[UR14][R12.64] ;  /* 0x0000000e0c0b7981 */ /* 0x001362000c1e1900 */
[----:B------:R-:W-:Y:S05]  /*1020*/  BRA `(.L_x_12) ;  /* 0x0000000000047947 */ /* 0x000fea0003800000 */
.L_x_13:
[----:B------:R-:W2:Y:S02]  /*1030*/  LDC R11, c[0x0][0x680] ;  /* 0x0001a000ff0b7b82 */ /* 0x000ea40000000800 */
.L_x_12:
[----:B------:R-:W-:Y:S02]  /*1040*/  ULDC.64 UR4, c[0x0][0x6a0] ;  /* 0x0001a80000047ab9 */ /* 0x000fe40000000a00 */
[----:B------:R-:W-:-:S04]  /*1050*/  ISETP.NE.U32.AND P0, PT, RZ, UR4, PT ;  /* 0x00000004ff007c0c */ /* 0x000fc8000bf05070 */
[----:B------:R-:W-:-:S13]  /*1060*/  ISETP.NE.AND.EX P0, PT, RZ, UR5, PT, P0 ;  /* 0x00000005ff007c0c */ /* 0x000fda000bf05300 */
[----:B------:R-:W-:Y:S05]  /*1070*/  @!P0 BRA `(.L_x_14) ;  /* 0x00000000001c8947 */ /* 0x000fea0003800000 */
[----:B01----:R-:W0:Y:S02]  /*1080*/  LDC.64 R12, c[0x0][0x6a0] ;  /* 0x0001a800ff0c7b82 */ /* 0x003e240000000a00 */
[----:B0-----:R-:W3:Y:S02]  /*1090*/  LDG.E.64 R12, desc[UR14][R12.64] ;  /* 0x0000000e0c0c7981 */ /* 0x001ee4000c1e1b00 */
[----:B---3--:R-:W-:-:S04]  /*10a0*/  ISETP.NE.U32.AND P0, PT, R12, RZ, PT ;  /* 0x000000ff0c00720c */ /* 0x008fc80003f05070 */
[----:B------:R-:W-:-:S13]  /*10b0*/  ISETP.NE.AND.EX P0, PT, R13, RZ, PT, P0 ;  /* 0x000000ff0d00720c */ /* 0x000fda0003f05300 */
[----:B------:R-:W-:Y:S05]  /*10c0*/  @!P0 BRA `(.L_x_14) ;  /* 0x0000000000088947 */ /* 0x000fea0003800000 */
[----:B------:R0:W5:Y:S01]  /*10d0*/  LD.E R13, desc[UR14][R12.64] ;  /* 0x0000000e0c0d7980 */ /* 0x000162000c101900 */
[----:B------:R-:W-:Y:S05]  /*10e0*/  BRA `(.L_x_15) ;  /* 0x0000000000207947 */ /* 0x000fea0003800000 */
.L_x_14:
[----:B------:R-:W-:Y:S02]  /*10f0*/  ULDC.64 UR4, c[0x0][0x690] ;  /* 0x0001a40000047ab9 */ /* 0x000fe40000000a00 */
[----:B------:R-:W-:-:S04]  /*1100*/  ISETP.NE.U32.AND P0, PT, RZ, UR4, PT ;  /* 0x00000004ff007c0c */ /* 0x000fc8000bf05070 */
[----:B------:R-:W-:-:S13]  /*1110*/  ISETP.NE.AND.EX P0, PT, RZ, UR5, PT, P0 ;  /* 0x00000005ff007c0c */ /* 0x000fda000bf05300 */
[----:B------:R-:W-:Y:S05]  /*1120*/  @!P0 BRA `(.L_x_16) ;  /* 0x00000000000c8947 */ /* 0x000fea0003800000 */
[----:B01----:R-:W0:Y:S02]  /*1130*/  LDC.64 R12, c[0x0][0x690] ;  /* 0x0001a400ff0c7b82 */ /* 0x003e240000000a00 */
[----:B0-----:R1:W5:Y:S01]  /*1140*/  LDG.E R13, desc[UR14][R12.64] ;  /* 0x0000000e0c0d7981 */ /* 0x001362000c1e1900 */
[----:B------:R-:W-:Y:S05]  /*1150*/  BRA `(.L_x_15) ;  /* 0x0000000000047947 */ /* 0x000fea0003800000 */
.L_x_16:
[----:B01----:R-:W3:Y:S02]  /*1160*/  LDC R13, c[0x0][0x684] ;  /* 0x0001a100ff0d7b82 */ /* 0x003ee40000000800 */
.L_x_15:
[----:B------:R-:W-:-:S13]  /*1170*/  LOP3.LUT P0, RZ, R16, 0xff, RZ, 0xc0, !PT ;  /* 0x000000ff10ff7812 */ /* 0x000fda000780c0ff */
[----:B------:R-:W-:Y:S05]  /*1180*/  @!P0 EXIT ;  /* 0x000000000000894d */ /* 0x000fea0003800000 */
[----:B------:R-:W-:Y:S01]  /*1190*/  ULDC UR4, c[0x0][0x28c] ;  /* 0x0000a30000047ab9 */ /* 0x000fe20000000800 */
[----:B------:R-:W-:Y:S01]  /*11a0*/  LOP3.LUT R160, R4, 0x1, RZ, 0xfc, !PT ;  /* 0x0000000104a07812 */ /* 0x000fe200078efcff */
[----:B------:R-:W-:-:S04]  /*11b0*/  UIADD3 UR4, UR4, 0x3f, URZ ;  /* 0x0000003f04047890 */ /* 0x000fc8000fffe03f */
[----:B------:R-:W-:-:S04]  /*11c0*/  USHF.R.S32.HI UR5, URZ, 0x1f, UR4 ;  /* 0x0000001f3f057899 */ /* 0x000fc80008011404 */
[----:B------:R-:W-:-:S03]  /*11d0*/  ULEA.HI UR5, UR5, UR4, URZ, 0x6 ;  /* 0x0000000405057291 */ /* 0x000fc6000f8f303f */
[----:B------:R-:W-:Y:S01]  /*11e0*/  UMOV UR4, URZ ;  /* 0x0000003f00047c82 */ /* 0x000fe20008000000 */
[----:B------:R-:W-:-:S03]  /*11f0*/  USHF.R.S32.HI UR6, URZ, 0x6, UR5 ;  /* 0x000000063f067899 */ /* 0x000fc60008011405 */
[----:B------:R-:W-:-:S09]  /*1200*/  UMOV UR5, URZ ;  /* 0x0000003f00057c82 */ /* 0x000fd20008000000 */
.L_x_281:
[----:B01----:R-:W-:Y:S02]  /*1210*/  LOP3.LUT R12, R0, 0x80, RZ, 0xc0, !PT ;  /* 0x00000080000c7812 */ /* 0x003fe400078ec0ff */
[----:B------:R-:W-:Y:S02]  /*1220*/  CS2R R150, SRZ ;  /* 0x0000000000967805 */ /* 0x000fe4000001ff00 */
[----:B------:R-:W-:Y:S02]  /*1230*/  CS2R R24, SRZ ;  /* 0x0000000000187805 */ /* 0x000fe4000001ff00 */
[----:B--2---:R-:W-:Y:S02]  /*1240*/  CS2R R26, SRZ ;  /* 0x00000000001a7805 */ /* 0x004fe4000001ff00 */
[----:B------:R-:W-:Y:S02]  /*1250*/  SHF.R.U32.HI R15, RZ, 0x7, R12 ;  /* 0x00000007ff0f7819 */ /* 0x000fe4000001160c */
[----:B------:R-:W-:-:S02]  /*1260*/  CS2R R28, SRZ ;  /* 0x00000000001c7805 */ /* 0x000fc4000001ff00 */
[----:B------:R-:W-:Y:S02]  /*1270*/  VIMNMX R12, RZ, UR6, PT ;  /* 0x00000006ff0c7c48 */ /* 0x000fe4000bfe0100 */
[----:B------:R-:W-:Y:S02]  /*1280*/  CS2R R30, SRZ ;  /* 0x00000000001e7805 */ /* 0x000fe4000001ff00 */
[----:B---3--:R-:W-:Y:S02]  /*1290*/  CS2R R32, SRZ ;  /* 0x0000000000207805 */ /* 0x008fe4000001ff00 */
[----:B------:R-:W-:Y:S01]  /*12a0*/  CS2R R34, SRZ ;  /* 0x0000000000227805 */ /* 0x000fe2000001ff00 */
[----:B------:R-:W0:Y:S01]  /*12b0*/  SHFL.IDX PT, R15, R15, RZ, 0x1f ;  /* 0x00001fff0f0f7589 */ /* 0x000e2200000e0000 */
[----:B------:R-:W-:Y:S02]  /*12c0*/  IADD3 R12, -R12, UR6, RZ ;  /* 0x000000060c0c7c10 */ /* 0x000fe4000fffe1ff */
[----:B------:R-:W-:-:S02]  /*12d0*/  CS2R R36, SRZ ;  /* 0x0000000000247805 */ /* 0x000fc4000001ff00 */
[----:B------:R-:W-:Y:S02]  /*12e0*/  CS2R R38, SRZ ;  /* 0x0000000000267805 */ /* 0x000fe4000001ff00 */
[----:B------:R-:W-:Y:S02]  /*12f0*/  CS2R R40, SRZ ;  /* 0x0000000000287805 */ /* 0x000fe4000001ff00 */
[----:B------:R-:W-:Y:S02]  /*1300*/  ISETP.GE.AND P0, PT, R12, 0x1, PT ;  /* 0x000000010c00780c */ /* 0x000fe40003f06270 */
[----:B------:R-:W-:Y:S02]  /*1310*/  CS2R R42, SRZ ;  /* 0x00000000002a7805 */ /* 0x000fe4000001ff00 */
[----:B------:R-:W-:Y:S02]  /*1320*/  CS2R R44, SRZ ;  /* 0x00000000002c7805 */ /* 0x000fe4000001ff00 */
[----:B------:R-:W-:-:S02]  /*1330*/  CS2R R46, SRZ ;  /* 0x00000000002e7805 */ /* 0x000fc4000001ff00 */
[----:B------:R-:W-:Y:S02]  /*1340*/  CS2R R48, SRZ ;  /* 0x0000000000307805 */ /* 0x000fe4000001ff00 */
[----:B------:R-:W-:Y:S02]  /*1350*/  CS2R R50, SRZ ;  /* 0x0000000000327805 */ /* 0x000fe4000001ff00 */
[----:B------:R-:W-:Y:S02]  /*1360*/  CS2R R52, SRZ ;  /* 0x0000000000347805 */ /* 0x000fe4000001ff00 */
        /* <DEDUP_REMOVED lines=12> */
[----:B0-----:R-:W-:Y:S02]  /*1430*/  R2UR UR7, R15 ;  /* 0x000000000f0772ca */ /* 0x001fe400000e0000 */
        /* <DEDUP_REMOVED lines=35> */
[----:B------:R-:W-:Y:S01]  /*1670*/  CS2R R148, SRZ ;  /* 0x0000000000947805 */ /* 0x000fe2000001ff00 */
[----:B----45:R-:W-:Y:S06]  /*1680*/  @!P0 BRA `(.L_x_17) ;  /* 0x0000000400388947 */ /* 0x030fec0003800000 */
[----:B------:R-:W0:Y:S01]  /*1690*/  S2UR UR10, SR_CgaCtaId ;  /* 0x00000000000a79c3 */ /* 0x000e220000008800 */
[----:B------:R-:W-:Y:S01]  /*16a0*/  ULEA.HI UR8, UR7, UR7, URZ, 0x1 ;  /* 0x0000000707087291 */ /* 0x000fe2000f8f083f */
[----:B------:R-:W-:Y:S01]  /*16b0*/  IMAD.U32 R20, RZ, RZ, UR4 ;  /* 0x00000004ff147e24 */ /* 0x000fe2000f8e00ff */
[----:B------:R-:W-:Y:S01]  /*16c0*/  UMOV UR9, 0x400 ;  /* 0x0000040000097882 */ /* 0x000fe20000000000 */
[----:B------:R-:W-:Y:S01]  /*16d0*/  IMAD.U32 R15, RZ, RZ, UR5 ;  /* 0x00000005ff0f7e24 */ /* 0x000fe2000f8e00ff */
[----:B------:R-:W-:Y:S02]  /*16e0*/  ULOP3.LUT UR8, UR8, 0xffffe, URZ, 0xc0, !UPT ;  /* 0x000ffffe08087892 */ /* 0x000fe4000f8ec03f */
[----:B------:R-:W-:Y:S02]  /*16f0*/  UPLOP3.LUT UP0, UPT, UPT, UPT, UPT, 0x40, 0x0 ;  /* 0x000000000000789c */ /* 0x000fe40003f0e870 */
[----:B------:R-:W-:Y:S01]  /*1700*/  UIADD3 UR8, UR7, -UR8, URZ ;  /* 0x8000000807087290 */ /* 0x000fe2000fffe03f */
[----:B------:R-:W-:Y:S01]  /*1710*/  UMOV UR12, UR5 ;  /* 0x00000005000c7c82 */ /* 0x000fe20008000000 */
[----:B0-----:R-:W-:-:S04]  /*1720*/  ULEA UR9, UR10, UR9, 0x18 ;  /* 0x000000090a097291 */ /* 0x001fc8000f8ec03f */
[----:B------:R-:W-:-:S04]  /*1730*/  ULEA UR8, UR8, UR9, 0xc ;  /* 0x0000000908087291 */ /* 0x000fc8000f8e603f */
[----:B------:R-:W-:-:S04]  /*1740*/  UIADD3 UR8, UR8, 0x100, URZ ;  /* 0x0000010008087890 */ /* 0x000fc8000fffe03f */
[----:B------:R-:W-:-:S04]  /*1750*/  USHF.R.U32.HI UR8, URZ, 0x4, UR8 ;  /* 0x000000043f087899 */ /* 0x000fc80008011608 */
[----:B------:R-:W-:-:S12]  /*1760*/  ULOP3.LUT UR7, UR8, 0x3fff, URZ, 0xc0, !UPT ;  /* 0x00003fff08077892 */ /* 0x000fd8000f8ec03f */
.L_x_24:
[----:B------:R-:W-:-:S13]  /*1770*/  ISETP.NE.AND P1, PT, R160, 0x3, PT ;  /* 0x00000003a000780c */ /* 0x000fda0003f25270 */
[----:B01----:R-:W-:Y:S05]  /*1780*/  @!P1 BRA `(.L_x_18) ;  /* 0x0000000000049947 */ /* 0x003fea0003800000 */
[----:B------:R-:W-:Y:S01]  /*1790*/  BPT.TRAP 0x1 ;  /* 0x000000040000795c */ /* 0x000fe20000300000 */
.L_x_18:
[----:B------:R-:W0:Y:S01]  /*17a0*/  S2UR UR9, SR_CgaCtaId ;  /* 0x00000000000979c3 */ /* 0x000e220000008800 */
[----:B------:R-:W-:Y:S01]  /*17b0*/  UMOV UR8, 0x400 ;  /* 0x0000040000087882 */ /* 0x000fe20000000000 */
[----:B------:R-:W-:Y:S01]  /*17c0*/  SHF.L.U32 R18, R20, 0x1f, RZ ;  /* 0x0000001f14127819 */ /* 0x000fe200000006ff */
[----:B0-----:R-:W-:-:S04]  /*17d0*/  ULEA UR13, UR9, UR8, 0x18 ;  /* 0x00000008090d7291 */ /* 0x001fc8000f8ec03f */
[----:B------:R-:W-:-:S09]  /*17e0*/  ULEA UR8, UR12, UR13, 0x3 ;  /* 0x0000000d0c087291 */ /* 0x000fd2000f8e183f */
[----:B------:R0:W1:Y:S01]  /*17f0*/  SYNCS.PHASECHK.TRANS64.TRYWAIT P0, [UR8], R18 ;  /* 0x00000012ff0075a7 */ /* 0x0000620008000148 */
[----:B------:R-:W-:Y:S05]  /*1800*/  @!P1 BRA `(.L_x_19) ;  /* 0x0000000000049947 */ /* 0x000fea0003800000 */
[----:B------:R-:W-:Y:S01]  /*1810*/  BPT.TRAP 0x1 ;  /* 0x000000040000795c */ /* 0x000fe20000300000 */
.L_x_19:
[C---:B------:R-:W-:Y:S02]  /*1820*/  IMAD.SHL.U32 R16, R0.reuse, 0x20, RZ ;  /* 0x0000002000107824 */ /* 0x040fe400078e00ff */
[C---:B------:R-:W-:Y:S02]  /*1830*/  IMAD.SHL.U32 R17, R0.reuse, 0x200, RZ ;  /* 0x0000020000117824 */ /* 0x040fe400078e00ff */
[----:B------:R-:W-:Y:S01]  /*1840*/  IMAD.SHL.U32 R19, R0, 0x10, RZ ;  /* 0x0000001000137824 */ /* 0x000fe200078e00ff */
[----:B------:R-:W-:-:S04]  /*1850*/  LOP3.LUT R16, R16, 0x1c00, RZ, 0xc0, !PT ;  /* 0x00001c0010107812 */ /* 0x000fc800078ec0ff */
[----:B------:R-:W-:Y:S01]  /*1860*/  LOP3.LUT R16, R16, 0x200, R17, 0xf8, !PT ;  /* 0x0000020010107812 */ /* 0x000fe200078ef811 */
[----:B------:R-:W-:-:S03]  /*1870*/  IMAD.U32 R17, RZ, RZ, UR12 ;  /* 0x0000000cff117e24 */ /* 0x000fc6000f8e00ff */
[----:B------:R-:W-:-:S04]  /*1880*/  LOP3.LUT R16, R16, 0x1c0, R19, 0xf8, !PT ;  /* 0x000001c010107812 */ /* 0x000fc800078ef813 */
[----:B------:R-:W-:-:S05]  /*1890*/  SHF.R.U32.HI R16, RZ, 0x3, R16 ;  /* 0x00000003ff107819 */ /* 0x000fca0000011610 */
[----:B------:R-:W-:Y:S01]  /*18a0*/  IMAD R16, R17, 0x400, R16 ;  /* 0x0000040011107824 */ /* 0x000fe200078e0210 */
[----:B-1----:R-:W-:Y:S06]  /*18b0*/  @P0 BRA `(.L_x_20) ;  /* 0x0000000000080947 */ /* 0x002fec0003800000 */
[----:B------:R-:W1:Y:S02]  /*18c0*/  SYNCS.PHASECHK.TRANS64.TRYWAIT P0, [UR8], R18 ;  /* 0x00000012ff0075a7 */ /* 0x000e640008000148 */
[----:B-1----:R-:W-:Y:S05]  /*18d0*/  @!P0 BRA `(.L_x_21) ;  /* 0x000000b4003c8947 */ /* 0x002fea0003800000 */
.L_x_20:
[----:B------:R-:W4:Y:S01]  /*18e0*/  LDS.64 R152, [R16+UR13+0x32100] ;  /* 0x0321000d10987984 */ /* 0x000f220008000a00 */
[----:B------:R-:W-:Y:S02]  /*18f0*/  UIADD3 UR8, UR13, 0xa100, URZ ;  /* 0x0000a1000d087890 */ /* 0x000fe4000fffe03f */
[----:B------:R-:W-:Y:S02]  /*1900*/  ULOP3.LUT UR9, UR7, 0x10000, URZ, 0xfc, !UPT ;  /* 0x0001000007097892 */ /* 0x000fe4000f8efc3f */
[----:B------:R-:W-:Y:S01]  /*1910*/  USHF.R.U32.HI UR8, URZ, 0x4, UR8 ;  /* 0x000000043f087899 */ /* 0x000fe20008011608 */
[----:B------:R-:W-:-:S03]  /*1920*/  UMOV UR11, 0x40000040 ;  /* 0x40000040000b7882 */ /* 0x000fc60000000000 */
[----:B------:R-:W-:-:S04]  /*1930*/  ULOP3.LUT UR8, UR8, 0x3fff, URZ, 0xc0, !UPT ;  /* 0x00003fff08087892 */ /* 0x000fc8000f8ec03f */
[----:B------:R-:W-:Y:S02]  /*1940*/  ULOP3.LUT UR10, UR8, 0x10000, URZ, 0xfc, !UPT ;  /* 0x00010000080a7892 */ /* 0x000fe4000f8efc3f */
[----:B------:R-:W-:Y:S02]  /*1950*/  ULEA UR8, UR12, UR9, 0x9 ;  /* 0x000000090c087291 */ /* 0x000fe4000f8e483f */
[----:B------:R-:W-:Y:S01]  /*1960*/  ULEA UR10, UR12, UR10, 0xb ;  /* 0x0000000a0c0a7291 */ /* 0x000fe2000f8e583f */
[----:B------:R-:W-:Y:S01]  /*1970*/  UMOV UR9, 0x80000020 ;  /* 0x8000002000097882 */ /* 0x000fe20000000000 */
[----:B----4-:R-:W-:-:S07]  /*1980*/  WARPGROUP.ARRIVE ;  /* 0x00000000000079c5 */ /* 0x010fce0000000000 */
[----:B------:R-:W-:Y:S01]  /*1990*/  HGMMA.SP.64x256x32.F32.BF16 R24, gdesc[UR8], R24, UP0, R152, 0x0 ;  /* 0x0be09800081879f0 */ /* 0x000fe2000bf01a18 */
[----:B------:R-:W-:Y:S02]  /*19a0*/  UIADD3 UR8, UR8, 0x2, URZ ;  /* 0x0000000208087890 */ /* 0x000fe4000fffe03f */
[----:B------:R-:W-:Y:S01]  /*19b0*/  UIADD3 UR10, UR10, 0x4, URZ ;  /* 0x000000040a0a7890 */ /* 0x000fe2000fffe03f */
[----:B------:R-:W-:Y:S01]  /*19c0*/  UMOV UR9, 0x80000020 ;  /* 0x8000002000097882 */ /* 0x000fe20000000000 */
[----:B------:R-:W-:-:S15]  /*19d0*/  UMOV UR11, 0x40000040 ;  /* 0x40000040000b7882 */ /* 0x000fde0000000000 */
[----:B------:R-:W-:-:S12]  /*19e0*/  NOP ;  /* 0x0000000000007918 */ /* 0x000fd80000000000 */
[----:B------:R-:W-:Y:S03]  /*19f0*/  HGMMA.SP.64x256x32.F32.BF16 R24, gdesc[UR8], R24, R153, 0x0, gsb0 ;  /* 0x0be09900081879f0 */ /* 0x000fe60008001a18 */
[----:B------:R-:W-:Y:S02]  /*1a00*/  WARPGROUP.DEPBAR.LE gsb0, 0x0 ;  /* 0x00008000000079c5 */ /* 0x000fe40000010000 */
[----:B------:R-:W-:Y:S05]  /*1a10*/  @!P1 BRA `(.L_x_22) ;  /* 0x0000000000049947 */ /* 0x000fea0003800000 */
[----:B------:R-:W-:Y:S01]  /*1a20*/  BPT.TRAP 0x1 ;  /* 0x000000040000795c */ /* 0x000fe20000300000 */
.L_x_22:
[----:B------:R-:W-:-:S13]  /*1a30*/  LOP3.LUT P0, RZ, R6, R5, RZ, 0xc0, !PT ;  /* 0x0000000506ff7212 */ /* 0x000fda000780c0ff */
[----:B------:R-:W-:-:S05]  /*1a40*/  @P0 LEA R16, R15, UR13, 0x3 ;  /* 0x0000000d0f100c11 */ /* 0x000fca000f8e18ff */
[----:B------:R-:W-:-:S05]  /*1a50*/  @P0 VIADD R16, R16, 0x28 ;  /* 0x0000002810100836 */ /* 0x000fca0000000000 */
[----:B------:R-:W-:-:S04]  /*1a60*/  @P0 PRMT R16, R7, 0x654, R16 ;  /* 0x0000065407100816 */ /* 0x000fc80000000010 */
[----:B------:R4:W-:Y:S01]  /*1a70*/  @P0 SYNCS.ARRIVE.TRANS64.RED.A1T0 RZ, [R16+URZ], RZ ;  /* 0x000000ff10ff09a7 */ /* 0x0009e2000810043f */
[----:B------:R-:W-:-:S13]  /*1a80*/  ISETP.GT.U32.AND P0, PT, R4, 0x1, PT ;  /* 0x000000010400780c */ /* 0x000fda0003f04070 */
[----:B----4-:R-:W-:Y:S05]  /*1a90*/  @P0 BRA `(.L_x_23) ;  /* 0x0000000000040947 */ /* 0x010fea0003800000 */
[----:B------:R-:W-:Y:S01]  /*1aa0*/  BPT.TRAP 0x1 ;  /* 0x000000040000795c */ /* 0x000fe20000300000 */
.L_x_23:
[----:B------:R-:W-:Y:S01]  /*1ab0*/  UIADD3 UR12, UR12, 0x1, URZ ;  /* 0x000000010c0c7890 */ /* 0x000fe2000fffe03f */
[C---:B------:R-:W-:Y:S01]  /*1ac0*/  ISETP.GT.AND P1, PT, R12.reuse, 0x1, PT ;  /* 0x000000010c00780c */ /* 0x040fe20003f24270 */
[----:B------:R-:W-:Y:S02]  /*1ad0*/  VIADD R15, R15, 0x1 ;  /* 0x000000010f0f7836 */ /* 0x000fe40000000000 */
[----:B------:R-:W-:Y:S01]  /*1ae0*/  UISETP.NE.AND UP0, UPT, UR12, 0x5, UPT ;  /* 0x000000050c00788c */ /* 0x000fe2000bf05270 */
[----:B------:R-:W-:Y:S02]  /*1af0*/  VIADD R12, R12, 0xffffffff ;  /* 0xffffffff0c0c7836 */ /* 0x000fe40000000000 */
[C---:B------:R-:W-:Y:S01]  /*1b00*/  ISETP.NE.AND P0, PT, R15.reuse, 0x5, PT ;  /* 0x000000050f00780c */ /* 0x040fe20003f05270 */
[----:B------:R-:W-:Y:S02]  /*1b10*/  USEL UR8, URZ, 0x1, UP0 ;  /* 0x000000013f087887 */ /* 0x000fe40008000000 */
[----:B------:R-:W-:Y:S01]  /*1b20*/  USEL UR12, UR12, URZ, UP0 ;  /* 0x0000003f0c0c7287 */ /* 0x000fe20008000000 */
[----:B------:R-:W-:Y:S01]  /*1b30*/  SEL R15, R15, RZ, P0 ;  /* 0x000000ff0f0f7207 */ /* 0x000fe20000000000 */
[----:B------:R-:W-:-:S02]  /*1b40*/  UPLOP3.LUT UP0, UPT, UPT, UPT, UPT, 0x80, 0x0 ;  /* 0x000000000000789c */ /* 0x000fc40003f0f070 */
[----:B------:R-:W-:Y:S01]  /*1b50*/  LOP3.LUT R20, R20, UR8, RZ, 0x3c, !PT ;  /* 0x0000000814147c12 */ /* 0x000fe2000f8e3cff */
[----:B------:R-:W-:Y:S08]  /*1b60*/  @P1 BRA `(.L_x_24) ;  /* 0xfffffffc00001947 */ /* 0x000ff0000383ffff */
.L_x_17:
[----:B------:R-:W4:Y:S01]  /*1b70*/  LDC R20, c[0x0][0x288] ;  /* 0x0000a200ff147b82 */ /* 0x000f220000000800 */
[----:B------:R-:W-:Y:S01]  /*1b80*/  LOP3.LUT R12, R0, 0x60, RZ, 0xc0, !PT ;  /* 0x00000060000c7812 */ /* 0x000fe200078ec0ff */
[----:B------:R-:W-:Y:S01]  /*1b90*/  IMAD.SHL.U32 R21, R10, 0x100, RZ ;  /* 0x000001000a157824 */ /* 0x000fe200078e00ff */
[----:B------:R-:W-:Y:S01]  /*1ba0*/  SHF.R.U32.HI R15, RZ, 0x2, R0 ;  /* 0x00000002ff0f7819 */ /* 0x000fe20000011600 */
[----:B------:R-:W-:Y:S01]  /*1bb0*/  UIADD3 UR5, UR6, UR5, URZ ;  /* 0x0000000506057290 */ /* 0x000fe2000fffe03f */
[----:B------:R-:W-:Y:S01]  /*1bc0*/  SHF.R.U32.HI R12, RZ, 0x5, R12 ;  /* 0x00000005ff0c7819 */ /* 0x000fe2000001160c */
[----:B------:R-:W-:Y:S01]  /*1bd0*/  ULDC UR12, c[0x0][0x284] ;  /* 0x0000a100000c7ab9 */ /* 0x000fe20000000800 */
[----:B------:R-:W-:Y:S01]  /*1be0*/  LOP3.LUT R15, R15, 0x7, RZ, 0xc0, !PT ;  /* 0x000000070f0f7812 */ /* 0x000fe200078ec0ff */
[----:B------:R-:W-:Y:S01]  /*1bf0*/  UISETP.GT.U32.AND UP0, UPT, UR5, 0x4, UPT ;  /* 0x000000040500788c */ /* 0x000fe2000bf04070 */
[----:B-1----:R-:W-:Y:S01]  /*1c00*/  SHF.R.U32.HI R17, RZ, 0x1, R0 ;  /* 0x00000001ff117819 */ /* 0x002fe20000011600 */
[----:B------:R-:W-:Y:S01]  /*1c10*/  IMAD.SHL.U32 R16, R12, 0x10, RZ ;  /* 0x000000100c107824 */ /* 0x000fe200078e00ff */
[----:B------:R-:W-:Y:S01]  /*1c20*/  SHF.R.S32.HI R22, RZ, 0x1f, R9 ;  /* 0x0000001fff167819 */ /* 0x000fe20000011409 */
[----:B------:R-:W-:Y:S01]  /*1c30*/  UISETP.LT.U32.AND UP0, UPT, UR6, 0x5, UP0 ;  /* 0x000000050600788c */ /* 0x000fe20008701070 */
[----:B------:R-:W-:-:S02]  /*1c40*/  WARPGROUP.DEPBAR.LE gsb0, 0x0 ;  /* 0x00008000000079c5 */ /* 0x000fc40000010000 */
[--C-:B------:R-:W-:Y:S01]  /*1c50*/  LOP3.LUT R16, R16, 0xfffffff0, R15.reuse, 0xe2, !PT ;  /* 0xfffffff010107812 */ /* 0x100fe200078ee20f */
[----:B------:R-:W-:Y:S01]  /*1c60*/  IMAD R15, R12, -0x10, -R15 ;  /* 0xfffffff00c0f7824 */ /* 0x000fe200078e0a0f */
[----:B------:R-:W-:Y:S01]  /*1c70*/  LOP3.LUT R12, R8, 0x1, RZ, 0xc0, !PT ;  /* 0x00000001080c7812 */ /* 0x000fe200078ec0ff */
[----:B------:R-:W-:Y:S01]  /*1c80*/  UISETP.GE.U32.AND UP1, UPT, UR6, 0x5, UPT ;  /* 0x000000050600788c */ /* 0x000fe2000bf26070 */
[----:B------:R-:W-:Y:S01]  /*1c90*/  LOP3.LUT R16, R16, 0x40, R17, 0xf8, !PT ;  /* 0x0000004010107812 */ /* 0x000fe200078ef811 */
[----:B------:R-:W-:Y:S01]  /*1ca0*/  IMAD.SHL.U32 R17, R14, 0x80, RZ ;  /* 0x000000800e117824 */ /* 0x000fe200078e00ff */
[----:B------:R-:W-:Y:S01]  /*1cb0*/  ULDC.64 UR10, c[0x0][0x6d0] ;  /* 0x0001b400000a7ab9 */ /* 0x000fe20000000a00 */
[----:B------:R-:W-:Y:S01]  /*1cc0*/  UIMAD.WIDE.U32 UR8, UR5, -0x33333333, URZ ;  /* 0xcccccccd050878a5 */ /* 0x000fe2000f8e003f */
[----:B0-----:R-:W-:Y:S01]  /*1cd0*/  IMAD R18, R12, -0x40, R15 ;  /* 0xffffffc00c127824 */ /* 0x001fe200078e020f */
[----:B----4-:R-:W-:Y:S01]  /*1ce0*/  ISETP.GE.AND P0, PT, R21, R20, PT ;  /* 0x000000141500720c */ /* 0x010fe20003f06270 */
[----:B------:R-:W-:Y:S01]  /*1cf0*/  USEL UR7, URZ, 0x1, !UP0 ;  /* 0x000000013f077887 */ /* 0x000fe2000c000000 */
[----:B------:R-:W-:Y:S01]  /*1d00*/  LOP3.LUT R154, R16, R17, RZ, 0xfc, !PT ;  /* 0x00000011109a7212 */ /* 0x000fe200078efcff */
[----:B------:R-:W-:Y:S01]  /*1d10*/  IMAD R14, R22, UR10, RZ ;  /* 0x0000000a160e7c24 */ /* 0x000fe2000f8e02ff */
[----:B------:R-:W-:Y:S01]  /*1d20*/  ISETP.GE.OR P0, PT, R17, UR12, P0 ;  /* 0x0000000c11007c0c */ /* 0x000fe20008706670 */
[----:B------:R-:W-:Y:S01]  /*1d30*/  USHF.R.U32.HI UR8, URZ, 0x2, UR9 ;  /* 0x000000023f087899 */ /* 0x000fe20008011609 */
[----:B------:R-:W-:Y:S01]  /*1d40*/  SHF.R.S32.HI R155, RZ, 0x1f, R154 ;  /* 0x0000001fff9b7819 */ /* 0x000fe2000001149a */
[----:B------:R-:W-:Y:S01]  /*1d50*/  ULOP3.LUT UR4, UR4, UR7, URZ, 0x3c, !UPT ;  /* 0x0000000704047292 */ /* 0x000fe2000f8e3c3f */
[----:B------:R-:W-:Y:S01]  /*1d60*/  LOP3.LUT R12, R0, 0x3, RZ, 0xc0, !PT ;  /* 0x00000003000c7812 */ /* 0x000fe200078ec0ff */
[C---:B------:R-:W-:Y:S01]  /*1d70*/  IMAD R19, R9.reuse, UR11, R14 ;  /* 0x0000000b09137c24 */ /* 0x040fe2000f8e020e */
[----:B------:R-:W-:Y:S01]  /*1d80*/  UIMAD UR5, UR8, -0x5, UR5 ;  /* 0xfffffffb080578a4 */ /* 0x000fe2000f8e0205 */
[----:B------:R-:W-:Y:S01]  /*1d90*/  IMAD.WIDE.U32 R14, R9, UR10, R154 ;  /* 0x0000000a090e7c25 */ /* 0x000fe2000f8e009a */
[----:B------:R-:W-:-:S03]  /*1da0*/  @UP1 ULOP3.LUT UR4, UR4, 0x1, UR8, 0x78, !UPT ;  /* 0x0000000104041892 */ /* 0x000fc6000f8e7808 */
[----:B------:R-:W-:Y:S01]  /*1db0*/  IMAD R16, R12, -0x2, R20 ;  /* 0xfffffffe0c107824 */ /* 0x000fe200078e0214 */
[----:B------:R-:W-:Y:S01]  /*1dc0*/  IADD3 R12, -R17, UR12, R18 ;  /* 0x0000000c110c7c10 */ /* 0x000fe2000fffe112 */
[----:B------:R-:W-:Y:S02]  /*1dd0*/  IMAD.IADD R19, R15, 0x1, R19 ;  /* 0x000000010f137824 */ /* 0x000fe400078e0213 */
[----:B------:R-:W-:Y:S02]  /*1de0*/  IMAD.MOV.U32 R18, RZ, RZ, R14 ;  /* 0x000000ffff127224 */ /* 0x000fe400078e000e */
[----:B------:R-:W-:Y:S02]  /*1df0*/  IMAD.IADD R15, R16, 0x1, -R21 ;  /* 0x00000001100f7824 */ /* 0x000fe400078e0a15 */
[----:B------:R-:W-:Y:S01]  /*1e00*/  IMAD.MOV.U32 R14, RZ, RZ, -0x1 ;  /* 0xffffffffff0e7424 */ /* 0x000fe200078e00ff */
[----:B------:R-:W-:Y:S06]  /*1e10*/  @P0 BRA `(.L_x_25) ;  /* 0x0000009000880947 */ /* 0x000fec0003800000 */
[----:B------:R-:W0:Y:S01]  /*1e20*/  LDC.64 R16, c[0x0][0x6c8] ;  /* 0x0001b200ff107b82 */ /* 0x000e220000000a00 */
[----:B------:R-:W-:Y:S01]  /*1e30*/  IMAD.WIDE R20, R10, 0x100, RZ ;  /* 0x000001000a147825 */ /* 0x000fe200078e02ff */
[----:B---3-5:R-:W-:Y:S01]  /*1e40*/  FSETP.NEU.AND P1, PT, R13, RZ, PT ;  /* 0x000000ff0d00720b */ /* 0x028fe20003f2d000 */
[----:B------:R-:W-:Y:S01]  /*1e50*/  BSSY B0, `(.L_x_25) ;  /* 0x000091e000007945 */ /* 0x000fe20003800000 */
[----:B------:R-:W-:Y:S01]  /*1e60*/  ISETP.GT.AND P0, PT, R15, RZ, PT ;  /* 0x000000ff0f00720c */ /* 0x000fe20003f04270 */
[----:B------:R-:W-:-:S03]  /*1e70*/  IMAD.SHL.U32 R23, R0, 0x2, RZ ;  /* 0x0000000200177824 */ /* 0x000fc600078e00ff */
[----:B------:R-:W-:Y:S02]  /*1e80*/  ISETP.GT.AND P5, PT, R12, RZ, P0 ;  /* 0x000000ff0c00720c */ /* 0x000fe400007a4270 */
[----:B------:R-:W-:Y:S01]  /*1e90*/  LOP3.LUT R163, R20, 0x6, R23, 0xf8, !PT ;  /* 0x0000000614a37812 */ /* 0x000fe200078ef817 */
[----:B0-----:R-:W-:-:S04]  /*1ea0*/  IMAD R10, R21, R16, RZ ;  /* 0x00000010150a7224 */ /* 0x001fc800078e02ff */
[----:B------:R-:W-:-:S04]  /*1eb0*/  IMAD.WIDE.U32 R156, R163, R16, R18 ;  /* 0x00000010a39c7225 */ /* 0x000fc800078e0012 */
[----:B------:R-:W-:-:S04]  /*1ec0*/  IMAD R19, R163, R17, R10 ;  /* 0x00000011a3137224 */ /* 0x000fc800078e020a */
[----:B------:R-:W-:Y:S01]  /*1ed0*/  IMAD.IADD R165, R157, 0x1, R19 ;  /* 0x000000019da57824 */ /* 0x000fe200078e0213 */
[----:B------:R-:W-:Y:S06]  /*1ee0*/  @!P1 BRA `(.L_x_26) ;  /* 0x0000006400549947 */ /* 0x000fec0003800000 */
[----:B------:R-:W-:Y:S01]  /*1ef0*/  ULDC.64 UR8, c[0x0][0x6b8] ;  /* 0x0001ae0000087ab9 */ /* 0x000fe20000000a00 */
[----:B------:R-:W-:Y:S01]  /*1f00*/  ULDC.64 UR12, c[0x0][0x6b0] ;  /* 0x0001ac00000c7ab9 */ /* 0x000fe20000000a00 */
[----:B------:R-:W-:Y:S01]  /*1f10*/  IMAD R10, R22, UR8, RZ ;  /* 0x00000008160a7c24 */ /* 0x000fe2000f8e02ff */
[----:B------:R-:W-:Y:S01]  /*1f20*/  ULDC.64 UR16, c[0x0][0x6a8] ;  /* 0x0001aa0000107ab9 */ /* 0x000fe20000000a00 */
[C---:B------:R-:W-:Y:S01]  /*1f30*/  IMAD.WIDE.U32 R22, R9.reuse, UR8, R154 ;  /* 0x0000000809167c25 */ /* 0x040fe2000f8e009a */
[----:B------:R-:W0:Y:S01]  /*1f40*/  LDC.64 R152, c[0x0][0x6b0] ;  /* 0x0001ac00ff987b82 */ /* 0x000e220000000a00 */
[----:B------:R-:W-:Y:S02]  /*1f50*/  ULDC.64 UR10, c[0x0][0x6c0] ;  /* 0x0001b000000a7ab9 */ /* 0x000fe40000000a00 */
[----:B------:R-:W-:Y:S02]  /*1f60*/  IMAD R161, R9, UR9, R10 ;  /* 0x0000000909a17c24 */ /* 0x000fe4000f8e020a */
[----:B------:R-:W-:-:S02]  /*1f70*/  IMAD R20, R21, UR12, RZ ;  /* 0x0000000c15147c24 */ /* 0x000fc4000f8e02ff */
[----:B------:R-:W-:Y:S02]  /*1f80*/  IMAD.IADD R23, R23, 0x1, R161 ;  /* 0x0000000117177824 */ /* 0x000fe400078e02a1 */
[C---:B------:R-:W-:Y:S02]  /*1f90*/  IMAD R159, R163.reuse, UR13, R20 ;  /* 0x0000000da39f7c24 */ /* 0x040fe4000f8e0214 */
[----:B------:R-:W-:-:S04]  /*1fa0*/  IMAD.WIDE.U32 R18, R163, UR12, R22 ;  /* 0x0000000ca3127c25 */ /* 0x000fc8000f8e0016 */
[----:B------:R-:W-:Y:S01]  /*1fb0*/  IMAD.IADD R19, R19, 0x1, R159 ;  /* 0x0000000113137824 */ /* 0x000fe200078e029f */
[----:B------:R-:W-:-:S04]  /*1fc0*/  LEA R20, P1, R18, UR16, 0x2 ;  /* 0x0000001012147c11 */ /* 0x000fc8000f8210ff */
[----:B------:R-:W-:-:S05]  /*1fd0*/  LEA.HI.X R21, R18, UR17, R19, 0x2, P1 ;  /* 0x0000001112157c11 */ /* 0x000fca00088f1413 */
[----:B------:R-:W3:Y:S01]  /*1fe0*/  @P5 LDG.E.LTC128B R10, desc[UR14][R20.64] ;  /* 0x0000000e140a5981 */ /* 0x000ee2000c1e1920 */
[----:B------:R-:W-:Y:S01]  /*1ff0*/  LEA R18, P1, R156, UR10, 0x2 ;  /* 0x0000000a9c127c11 */ /* 0x000fe2000f8210ff */
[----:B0-----:R-:W-:Y:S01]  /*2000*/  IMAD.WIDE.U32 R152, R163, UR12, R152 ;  /* 0x0000000ca3987c25 */ /* 0x001fe2000f8e0098 */
[----:B------:R-:W-:Y:S01]  /*2010*/  BSSY B1, `(.L_x_27) ;  /* 0x0000014000017945 */ /* 0x000fe20003800000 */
[----:B------:R-:W-:Y:S02]  /*2020*/  ISETP.GT.AND P0, PT, R12, 0x8, P0 ;  /* 0x000000080c00780c */ /* 0x000fe40000704270 */
[----:B------:R-:W-:Y:S02]  /*2030*/  LEA.HI.X R19, R156, UR11, R165, 0x2, P1 ;  /* 0x0000000b9c137c11 */ /* 0x000fe400088f14a5 */
[----:B------:R-:W-:Y:S02]  /*2040*/  ISETP.GT.AND P1, PT, R15, 0x1, PT ;  /* 0x000000010f00780c */ /* 0x000fe40003f24270 */
[----:B------:R-:W-:Y:S01]  /*2050*/  IADD3 R158, P4, R154, R152, RZ ;  /* 0x000000989a9e7210 */ /* 0x000fe20007f9e0ff */
[----:B---3--:R-:W-:-:S04]  /*2060*/  FMUL R157, R10, R13 ;  /* 0x0000000d0a9d7220 */ /* 0x008fc80000400000 */
[----:B--2---:R-:W-:Y:S01]  /*2070*/  FFMA R165, R24, R11, R157 ;  /* 0x0000000b18a57223 */ /* 0x004fe2000000009d */
[----:B------:R-:W-:Y:S01]  /*2080*/  IMAD.WIDE.U32 R156, R163, UR12, R154 ;  /* 0x0000000ca39c7c25 */ /* 0x000fe2000f8e009a */
[----:B------:R-:W-:Y:S02]  /*2090*/  IADD3 R24, P2, R22, R152, RZ ;  /* 0x0000009816187210 */ /* 0x000fe40007f5e0ff */
[----:B------:R-:W-:Y:S01]  /*20a0*/  LEA R22, P6, R16, R18, 0x2 ;  /* 0x0000001210167211 */ /* 0x000fe200078c10ff */
[----:B------:R0:W-:Y:S01]  /*20b0*/  @P5 STG.E desc[UR14][R18.64], R165 ;  /* 0x000000a512005986 */ /* 0x0001e2000c10190e */
[----:B------:R-:W-:Y:S01]  /*20c0*/  ISETP.GT.AND P5, PT, R12, RZ, P1 ;  /* 0x000000ff0c00720c */ /* 0x000fe20000fa4270 */
[C---:B------:R-:W-:Y:S02]  /*20d0*/  IMAD.IADD R163, R159.reuse, 0x1, R153 ;  /* 0x000000019fa37824 */ /* 0x040fe400078e0299 */
[----:B------:R-:W-:Y:S02]  /*20e0*/  IMAD.IADD R157, R159, 0x1, R157 ;  /* 0x000000019f9d7824 */ /* 0x000fe400078e029d */
[----:B------:R-:W-:Y:S01]  /*20f0*/  IMAD.X R153, R163, 0x1, R23, P2 ;  /* 0x00000001a3997824 */ /* 0x000fe200010e0617 */
[----:B------:R-:W-:Y:S01]  /*2100*/  LEA R152, P2, R24, UR16, 0x2 ;  /* 0x0000001018987c11 */ /* 0x000fe2000f8410ff */
[----:B------:R-:W-:-:S03]  /*2110*/  IMAD.WIDE.U32 R156, R9, UR8, R156 ;  /* 0x00000008099c7c25 */ /* 0x000fc6000f8e009c */
[----:B------:R-:W-:-:S03]  /*2120*/  LEA.HI.X R153, R24, UR17, R153, 0x2, P2 ;  /* 0x0000001118997c11 */ /* 0x000fc600090f1499 */
[----:B0-----:R-:W-:Y:S06]  /*2130*/  @!P5 BRA `(.L_x_28) ;  /* 0x000000000004d947 */ /* 0x001fec0003800000 */
[----:B------:R0:W5:Y:S02]  /*2140*/  LDG.E.LTC128B R10, desc[UR14][R152.64] ;  /* 0x0000000e980a7981 */ /* 0x000164000c1e1920 */
.L_x_28:
[----:B------:R-:W-:Y:S05]  /*2150*/  BSYNC B1 ;  /* 0x0000000000017941 */ /* 0x000fea0003800000 */
.L_x_27:
[----:B-----5:R-:W-:Y:S01]  /*2160*/  FMUL R154, R10, R13 ;  /* 0x0000000d0a9a7220 */ /* 0x020fe20000400000 */
[----:B------:R-:W-:Y:S01]  /*2170*/  LEA.HI.X R23, R16, R19, R17, 0x2, P6 ;  /* 0x0000001310177211 */ /* 0x000fe200030f1411 */
[----:B------:R-:W-:Y:S01]  /*2180*/  IMAD.IADD R157, R161, 0x1, R157 ;  /* 0x00000001a19d7824 */ /* 0x000fe200078e029d */
[C---:B------:R-:W-:Y:S01]  /*2190*/  LEA R24, P2, R156.reuse, UR16, 0x2 ;  /* 0x000000109c187c11 */ /* 0x040fe2000f8410ff */
[----:B------:R-:W-:Y:S01]  /*21a0*/  FFMA R165, R25, R11, R154 ;  /* 0x0000000b19a57223 */ /* 0x000fe2000000009a */
[----:B------:R-:W-:Y:S01]  /*21b0*/  BSSY B1, `(.L_x_29) ;  /* 0x0000006000017945 */ /* 0x000fe20003800000 */
[----:B------:R-:W-:Y:S01]  /*21c0*/  IMAD.X R159, R155, 0x1, R163, P4 ;  /* 0x000000019b9f7824 */ /* 0x000fe200020e06a3 */
[----:B------:R-:W-:Y:S02]  /*21d0*/  LEA.HI.X R25, R156, UR17, R157, 0x2, P2 ;  /* 0x000000119c197c11 */ /* 0x000fe400090f149d */
[----:B------:R1:W-:Y:S01]  /*21e0*/  @P5 STG.E desc[UR14][R22.64], R165 ;  /* 0x000000a516005986 */ /* 0x0003e2000c10190e */
[----:B------:R-:W-:Y:S06]  /*21f0*/  @!P0 BRA `(.L_x_30) ;  /* 0x0000000000048947 */ /* 0x000fec0003800000 */
[----:B------:R2:W5:Y:S02]  /*2200*/  LDG.E.LTC128B R10, desc[UR14][R24.64+0x20] ;  /* 0x0000200e180a7981 */ /* 0x000564000c1e1920 */
.L_x_30:
[----:B------:R-:W-:Y:S05]  /*2210*/  BSYNC B1 ;  /* 0x0000000000017941 */ /* 0x000fea0003800000 */
.L_x_29:
[----:B-----5:R-:W-:Y:S01]  /*2220*/  FMUL R155, R10, R13 ;  /* 0x0000000d0a9b7220 */ /* 0x020fe20000400000 */
[----:B------:R-:W-:Y:S01]  /*2230*/  ISETP.GT.AND P1, PT, R12, 0x8, P1 ;  /* 0x000000080c00780c */ /* 0x000fe20000f24270 */
[----:B--2---:R-:W-:Y:S01]  /*2240*/  IMAD.WIDE.U32 R24, R9, UR8, R158 ;  /* 0x0000000809187c25 */ /* 0x004fe2000f8e009e */
[----:B------:R-:W-:-:S03]  /*2250*/  ISETP.GT.AND P2, PT, R15, 0x8, PT ;  /* 0x000000080f00780c */ /* 0x000fc60003f44270 */
[----:B------:R-:W-:Y:S01]  /*2260*/  FFMA R157, R26, R11, R155 ;  /* 0x0000000b1a9d7223 */ /* 0x000fe2000000009b */
[----:B------:R-:W-:Y:S01]  /*2270*/  USHF.L.U64.HI UR10, UR12, 0x5, UR13 ;  /* 0x000000050c0a7899 */ /* 0x000fe2000801020d */
[----:B------:R-:W-:Y:S01]  /*2280*/  IMAD.IADD R9, R161, 0x1, R25 ;  /* 0x00000001a1097824 */ /* 0x000fe200078e0219 */
[----:B------:R-:W-:Y:S01]  /*2290*/  LEA R154, P5, R24, UR16, 0x2 ;  /* 0x00000010189a7c11 */ /* 0x000fe2000f8a10ff */
[----:B------:R-:W-:Y:S01]  /*22a0*/  USHF.L.U32 UR9, UR12, 0x5, URZ ;  /* 0x000000050c097899 */ /* 0x000fe2000800063f */
[----:B------:R2:W-:Y:S01]  /*22b0*/  @P0 STG.E desc[UR14][R18.64+0x20], R157 ;  /* 0x0000209d12000986 */ /* 0x0005e2000c10190e */
[----:B------:R-:W-:Y:S01]  /*22c0*/  BSSY B1, `(.L_x_31) ;  /* 0x0000005000017945 */ /* 0x000fe20003800000 */
[----:B------:R-:W-:Y:S02]  /*22d0*/  ISETP.GT.AND P4, PT, R12, RZ, P2 ;  /* 0x000000ff0c00720c */ /* 0x000fe40001784270 */
[----:B------:R-:W-:Y:S01]  /*22e0*/  LEA.HI.X R155, R24, UR17, R9, 0x2, P5 ;  /* 0x00000011189b7c11 */ /* 0x000fe2000a8f1409 */
[----:B------:R-:W-:Y:S10]  /*22f0*/  @!P1 BRA `(.L_x_32) ;  /* 0x0000000000049947 */ /* 0x000ff40003800000 */
[----:B------:R3:W5:Y:S02]  /*2300*/  LDG.E.LTC128B R10, desc[UR14][R154.64+0x20] ;  /* 0x0000200e9a0a7981 */ /* 0x000764000c1e1920 */
.L_x_32:
[----:B------:R-:W-:Y:S05]  /*2310*/  BSYNC B1 ;  /* 0x0000000000017941 */ /* 0x000fea0003800000 */
.L_x_31:
[----:B-----5:R-:W-:Y:S01]  /*2320*/  FMUL R26, R10, R13 ;  /* 0x0000000d0a1a7220 */ /* 0x020fe20000400000 */
[----:B------:R-:W-:Y:S01]  /*2330*/  IADD3 R24, P0, R20, UR9, RZ ;  /* 0x0000000914187c10 */ /* 0x000fe2000ff1e0ff */
[----:B------:R-:W-:Y:S02]  /*2340*/  IMAD.MOV.U32 R158, RZ, RZ, R10 ;  /* 0x000000ffff9e7224 */ /* 0x000fe400078e000a */
[----:B------:R-:W-:Y:S01]  /*2350*/  FFMA R27, R27, R11, R26 ;  /* 0x0000000b1b1b7223 */ /* 0x000fe2000000001a */
[----:B------:R-:W-:-:S04]  /*2360*/  IADD3.X R25, R21, UR10, RZ, P0, !PT ;  /* 0x0000000a15197c10 */ /* 0x000fc800087fe4ff */
[----:B------:R4:W-:Y:S04]  /*2370*/  @P1 STG.E desc[UR14][R22.64+0x20], R27 ;  /* 0x0000201b16001986 */ /* 0x0009e8000c10190e */
[----:B------:R-:W4:Y:S01]  /*2380*/  @P4 LDG.E.LTC128B R158, desc[UR14][R24.64] ;  /* 0x0000000e189e4981 */ /* 0x000f22000c1e1920 */
[C---:B------:R-:W-:Y:S01]  /*2390*/  IMAD.SHL.U32 R9, R16.reuse, 0x20, RZ ;  /* 0x0000002010097824 */ /* 0x040fe200078e00ff */
[----:B------:R-:W-:Y:S01]  /*23a0*/  SHF.L.U64.HI R10, R16, 0x5, R17 ;  /* 0x00000005100a7819 */ /* 0x000fe20000010211 */
[----:B------:R-:W-:Y:S01]  /*23b0*/  BSSY B1, `(.L_x_33) ;  /* 0x000000c000017945 */ /* 0x000fe20003800000 */
[----:B------:R-:W-:Y:S02]  /*23c0*/  ISETP.GT.AND P0, PT, R15, 0x9, PT ;  /* 0x000000090f00780c */ /* 0x000fe40003f04270 */
[----:B---3--:R-:W-:-:S02]  /*23d0*/  IADD3 R154, P5, R9, R18, RZ ;  /* 0x00000012099a7210 */ /* 0x008fc40007fbe0ff */
[----:B------:R-:W-:-:S03]  /*23e0*/  ISETP.GT.AND P1, PT, R12, RZ, P0 ;  /* 0x000000ff0c00720c */ /* 0x000fc60000724270 */
[----:B------:R-:W-:Y:S01]  /*23f0*/  IMAD.X R155, R10, 0x1, R19, P5 ;  /* 0x000000010a9b7824 */ /* 0x000fe200028e0613 */
[----:B------:R-:W-:-:S04]  /*2400*/  IADD3 R156, P5, R152, UR9, RZ ;  /* 0x00000009989c7c10 */ /* 0x000fc8000ffbe0ff */
[----:B--2---:R-:W-:Y:S01]  /*2410*/  IADD3.X R157, R153, UR10, RZ, P5, !PT ;  /* 0x0000000a999d7c10 */ /* 0x004fe2000affe4ff */
[----:B----4-:R-:W-:-:S04]  /*2420*/  FMUL R17, R158, R13 ;  /* 0x0000000d9e117220 */ /* 0x010fc80000400000 */
[----:B------:R-:W-:-:S05]  /*2430*/  FFMA R17, R28, R11, R17 ;  /* 0x0000000b1c117223 */ /* 0x000fca0000000011 */
[----:B------:R2:W-:Y:S01]  /*2440*/  @P4 STG.E desc[UR14][R154.64], R17 ;  /* 0x000000119a004986 */ /* 0x0005e2000c10190e */
[----:B------:R-:W-:Y:S05]  /*2450*/  @!P1 BRA `(.L_x_34) ;  /* 0x0000000000049947 */ /* 0x000fea0003800000 */
[----:B------:R3:W5:Y:S02]  /*2460*/  LDG.E.LTC128B R158, desc[UR14][R156.64] ;  /* 0x0000000e9c9e7981 */ /* 0x000764000c1e1920 */
.L_x_34:
[----:B------:R-:W-:Y:S05]  /*2470*/  BSYNC B1 ;  /* 0x0000000000017941 */ /* 0x000fea0003800000 */
.L_x_33:
[----:B------:R-:W-:Y:S01]  /*2480*/  UIADD3 UR7, UP0, UR9, 0x20, URZ ;  /* 0x0000002009077890 */ /* 0x000fe2000ff1e03f */
[----:B------:R-:W-:Y:S01]  /*2490*/  ISETP.GT.AND P2, PT, R12, 0x8, P2 ;  /* 0x000000080c00780c */ /* 0x000fe20001744270 */
[----:B-----5:R-:W-:Y:S01]  /*24a0*/  FMUL R16, R158, R13 ;  /* 0x0000000d9e107220 */ /* 0x020fe20000400000 */
[----:B------:R-:W-:Y:S01]  /*24b0*/  IADD3 R26, P4, R9, R22, RZ ;  /* 0x00000016091a7210 */ /* 0x000fe20007f9e0ff */
[----:B------:R-:W-:Y:S02]  /*24c0*/  UIADD3.X UR8, URZ, UR10, URZ, UP0, !UPT ;  /* 0x0000000a3f087290 */ /* 0x000fe400087fe43f */
[----:B------:R-:W-:Y:S01]  /*24d0*/  IADD3 R20, P5, R20, UR7, RZ ;  /* 0x0000000714147c10 */ /* 0x000fe2000ffbe0ff */
[----:B------:R-:W-:Y:S01]  /*24e0*/  FFMA R159, R29, R11, R16 ;  /* 0x0000000b1d9f7223 */ /* 0x000fe20000000010 */
[----:B------:R-:W-:Y:S02]  /*24f0*/  IMAD.X R27, R10, 0x1, R23, P4 ;  /* 0x000000010a1b7824 */ /* 0x000fe400020e0617 */
[----:B------:R-:W-:-:S03]  /*2500*/  IADD3.X R21, R21, UR8, RZ, P5, !PT ;  /* 0x0000000815157c10 */ /* 0x000fc6000affe4ff */
[----:B------:R4:W-:Y:S04]  /*2510*/  @P1 STG.E desc[UR14][R26.64], R159 ;  /* 0x0000009f1a001986 */ /* 0x0009e8000c10190e */
[----:B------:R-:W3:Y:S01]  /*2520*/  @P2 LDG.E.LTC128B R158, desc[UR14][R20.64] ;  /* 0x0000000e149e2981 */ /* 0x000ee2000c1e1920 */
[----:B--2---:R-:W-:Y:S01]  /*2530*/  IADD3 R17, P1, R9, 0x20, RZ ;  /* 0x0000002009117810 */ /* 0x004fe20007f3e0ff */
[----:B------:R-:W-:Y:S01]  /*2540*/  BSSY B1, `(.L_x_35) ;  /* 0x000000c000017945 */ /* 0x000fe20003800000 */
[----:B------:R-:W-:Y:S02]  /*2550*/  ISETP.GT.AND P4, PT, R12, 0x8, P0 ;  /* 0x000000080c00780c */ /* 0x000fe40000784270 */
[----:B------:R-:W-:Y:S01]  /*2560*/  IADD3 R18, P5, R17, R18, RZ ;  /* 0x0000001211127210 */ /* 0x000fe20007fbe0ff */
[----:B------:R-:W-:Y:S01]  /*2570*/  IMAD.X R16, RZ, RZ, R10, P1 ;  /* 0x000000ffff107224 */ /* 0x000fe200008e060a */
[----:B------:R-:W-:-:S03]  /*2580*/  IADD3 R28, P0, R152, UR7, RZ ;  /* 0x00000007981c7c10 */ /* 0x000fc6000ff1e0ff */
[----:B------:R-:W-:Y:S02]  /*2590*/  IMAD.X R19, R16, 0x1, R19, P5 ;  /* 0x0000000110137824 */ /* 0x000fe400028e0613 */
[----:B---3--:R-:W-:-:S04]  /*25a0*/  FMUL R29, R158, R13 ;  /* 0x0000000d9e1d7220 */ /* 0x008fc80000400000 */
[----:B------:R-:W-:Y:S01]  /*25b0*/  FFMA R161, R30, R11, R29 ;  /* 0x0000000b1ea17223 */ /* 0x000fe2000000001d */
[----:B------:R-:W-:-:S04]  /*25c0*/  IADD3.X R29, R153, UR8, RZ, P0, !PT ;  /* 0x00000008991d7c10 */ /* 0x000fc800087fe4ff */
[----:B------:R4:W-:Y:S01]  /*25d0*/  @P2 STG.E desc[UR14][R18.64], R161 ;  /* 0x000000a112002986 */ /* 0x0009e2000c10190e */
[----:B------:R-:W-:Y:S05]  /*25e0*/  @!P4 BRA `(.L_x_36) ;  /* 0x000000000004c947 */ /* 0x000fea0003800000 */
[----:B------:R2:W5:Y:S02]  /*25f0*/  LDG.E.LTC128B R158, desc[UR14][R28.64] ;  /* 0x0000000e1c9e7981 */ /* 0x000564000c1e1920 */
.L_x_36:
[----:B------:R-:W-:Y:S05]  /*2600*/  BSYNC B1 ;  /* 0x0000000000017941 */ /* 0x000fea0003800000 */
.L_x_35:
[----:B------:R-:W-:Y:S01]  /*2610*/  IADD3 R20, P2, R17, R22, RZ ;  /* 0x0000001611147210 */ /* 0x000fe20007f5e0ff */
[----:B----45:R-:W-:Y:S01]  /*2620*/  FMUL R18, R158, R13 ;  /* 0x0000000d9e127220 */ /* 0x030fe20000400000 */
[C---:B------:R-:W-:Y:S01]  /*2630*/  ISETP.GT.AND P1, PT, R15.reuse, 0x10, PT ;  /* 0x000000100f00780c */ /* 0x040fe20003f24270 */
[----:B------:R-:W-:Y:S01]  /*2640*/  BSSY B1, `(.L_x_37) ;  /* 0x000000b000017945 */ /* 0x000fe20003800000 */
[----:B------:R-:W-:Y:S01]  /*2650*/  ISETP.GT.AND P0, PT, R15, 0x11, PT ;  /* 0x000000110f00780c */ /* 0x000fe20003f04270 */
[----:B------:R-:W-:Y:S01]  /*2660*/  FFMA R31, R31, R11, R18 ;  /* 0x0000000b1f1f7223 */ /* 0x000fe20000000012 */
[----:B------:R-:W-:Y:S01]  /*2670*/  IMAD.X R21, R16, 0x1, R23, P2 ;  /* 0x0000000110157824 */ /* 0x000fe200010e0617 */
[----:B------:R-:W-:Y:S02]  /*2680*/  ISETP.GT.AND P5, PT, R12, RZ, P1 ;  /* 0x000000ff0c00720c */ /* 0x000fe40000fa4270 */
[----:B-1----:R-:W-:Y:S02]  /*2690*/  IADD3 R22, P2, R24, UR9, RZ ;  /* 0x0000000918167c10 */ /* 0x002fe4000ff5e0ff */
[----:B------:R1:W-:Y:S01]  /*26a0*/  @P4 STG.E desc[UR14][R20.64], R31 ;  /* 0x0000001f14004986 */ /* 0x0003e2000c10190e */
[----:B------:R-:W-:-:S02]  /*26b0*/  IADD3 R18, P6, R154, R9, RZ ;  /* 0x000000099a127210 */ /* 0x000fc40007fde0ff */
[----:B------:R-:W-:-:S06]  /*26c0*/  IADD3.X R23, R25, UR10, RZ, P2, !PT ;  /* 0x0000000a19177c10 */ /* 0x000fcc00097fe4ff */
[----:B------:R-:W-:Y:S05]  /*26d0*/  @!P5 BRA `(.L_x_38) ;  /* 0x000000000004d947 */ /* 0x000fea0003800000 */
[----:B------:R3:W5:Y:S02]  /*26e0*/  LDG.E.LTC128B R158, desc[UR14][R22.64] ;  /* 0x0000000e169e7981 */ /* 0x000764000c1e1920 */
.L_x_38:
[----:B------:R-:W-:Y:S05]  /*26f0*/  BSYNC B1 ;  /* 0x0000000000017941 */ /* 0x000fea0003800000 */
.L_x_37:
[----:B-1---5:R-:W-:Y:S01]  /*2700*/  FMUL R21, R158, R13 ;  /* 0x0000000d9e157220 */ /* 0x022fe20000400000 */
[----:B------:R-:W-:Y:S01]  /*2710*/  IMAD.X R19, R155, 0x1, R10, P6 ;  /* 0x000000019b137824 */ /* 0x000fe200030e060a */
[----:B------:R-:W-:Y:S01]  /*2720*/  ISETP.GT.AND P2, PT, R12, RZ, P0 ;  /* 0x000000ff0c00720c */ /* 0x000fe20000744270 */
[----:B------:R-:W-:Y:S01]  /*2730*/  BSSY B1, `(.L_x_39) ;  /* 0x0000008000017945 */ /* 0x000fe20003800000 */
[----:B------:R-:W-:Y:S01]  /*2740*/  FFMA R21, R32, R11, R21 ;  /* 0x0000000b20157223 */ /* 0x000fe20000000015 */
[----:B--2---:R-:W-:Y:S02]  /*2750*/  IADD3 R28, P6, R156, UR9, RZ ;  /* 0x000000099c1c7c10 */ /* 0x004fe4000ffde0ff */
[----:B------:R-:W-:Y:S02]  /*2760*/  IADD3 R20, P4, R26, R9, RZ ;  /* 0x000000091a147210 */ /* 0x000fe40007f9e0ff */
[----:B------:R1:W-:Y:S01]  /*2770*/  @P5 STG.E desc[UR14][R18.64], R21 ;  /* 0x0000001512005986 */ /* 0x0003e2000c10190e */
[----:B------:R-:W-:-:S05]  /*2780*/  IADD3.X R29, R157, UR10, RZ, P6, !PT ;  /* 0x0000000a9d1d7c10 */ /* 0x000fca000b7fe4ff */
[----:B------:R-:W-:Y:S05]  /*2790*/  @!P2 BRA `(.L_x_40) ;  /* 0x000000000004a947 */ /* 0x000fea0003800000 */
[----:B------:R2:W5:Y:S02]  /*27a0*/  LDG.E.LTC128B R158, desc[UR14][R28.64] ;  /* 0x0000000e1c9e7981 */ /* 0x000564000c1e1920 */
.L_x_40:
[----:B------:R-:W-:Y:S05]  /*27b0*/  BSYNC B1 ;  /* 0x0000000000017941 */ /* 0x000fea0003800000 */
.L_x_39:
[----:B-----5:R-:W-:Y:S01]  /*27c0*/  FMUL R30, R158, R13 ;  /* 0x0000000d9e1e7220 */ /* 0x020fe20000400000 */
[----:B-1----:R-:W-:Y:S01]  /*27d0*/  IMAD.X R21, R27, 0x1, R10, P4 ;  /* 0x000000011b157824 */ /* 0x002fe200020e060a */
[----:B------:R-:W-:Y:S01]  /*27e0*/  ISETP.GT.AND P1, PT, R12, 0x8, P1 ;  /* 0x000000080c00780c */ /* 0x000fe20000f24270 */
[----:B------:R-:W-:Y:S01]  /*27f0*/  BSSY B1, `(.L_x_41) ;  /* 0x0000008000017945 */ /* 0x000fe20003800000 */
[----:B------:R-:W-:Y:S01]  /*2800*/  FFMA R33, R33, R11, R30 ;  /* 0x0000000b21217223 */ /* 0x000fe2000000001e */
[----:B------:R-:W-:Y:S02]  /*2810*/  IADD3 R24, P4, R24, UR7, RZ ;  /* 0x0000000718187c10 */ /* 0x000fe4000ff9e0ff */
[----:B------:R-:W-:Y:S02]  /*2820*/  IADD3 R30, P5, R17, R154, RZ ;  /* 0x0000009a111e7210 */ /* 0x000fe40007fbe0ff */
[----:B------:R1:W-:Y:S01]  /*2830*/  @P2 STG.E desc[UR14][R20.64], R33 ;  /* 0x0000002114002986 */ /* 0x0003e2000c10190e */
[----:B------:R-:W-:-:S05]  /*2840*/  IADD3.X R25, R25, UR8, RZ, P4, !PT ;  /* 0x0000000819197c10 */ /* 0x000fca000a7fe4ff */
[----:B------:R-:W-:Y:S05]  /*2850*/  @!P1 BRA `(.L_x_42) ;  /* 0x0000000000049947 */ /* 0x000fea0003800000 */
[----:B------:R4:W5:Y:S02]  /*2860*/  LDG.E.LTC128B R158, desc[UR14][R24.64] ;  /* 0x0000000e189e7981 */ /* 0x000964000c1e1920 */
.L_x_42:
[----:B------:R-:W-:Y:S05]  /*2870*/  BSYNC B1 ;  /* 0x0000000000017941 */ /* 0x000fea0003800000 */
.L_x_41:
[----:B----45:R-:W-:Y:S01]  /*2880*/  FMUL R25, R158, R13 ;  /* 0x0000000d9e197220 */ /* 0x030fe20000400000 */
[----:B------:R-:W-:Y:S01]  /*2890*/  IMAD.X R31, R16, 0x1, R155, P5 ;  /* 0x00000001101f7824 */ /* 0x000fe200028e069b */
[----:B------:R-:W-:Y:S01]  /*28a0*/  ISETP.GT.AND P2, PT, R12, 0x8, P0 ;  /* 0x000000080c00780c */ /* 0x000fe20000744270 */
[----:B------:R-:W-:Y:S01]  /*28b0*/  BSSY B1, `(.L_x_43) ;  /* 0x0000007000017945 */ /* 0x000fe20003800000 */
[----:B-1----:R-:W-:Y:S01]  /*28c0*/  FFMA R33, R34, R11, R25 ;  /* 0x0000000b22217223 */ /* 0x002fe20000000019 */
[----:B------:R-:W-:-:S04]  /*28d0*/  IADD3 R24, P0, R156, UR7, RZ ;  /* 0x000000079c187c10 */ /* 0x000fc8000ff1e0ff */
[----:B------:R1:W-:Y:S01]  /*28e0*/  @P1 STG.E desc[UR14][R30.64], R33 ;  /* 0x000000211e001986 */ /* 0x0003e2000c10190e */
[----:B------:R-:W-:-:S05]  /*28f0*/  IADD3.X R25, R157, UR8, RZ, P0, !PT ;  /* 0x000000089d197c10 */ /* 0x000fca00087fe4ff */
[----:B------:R-:W-:Y:S05]  /*2900*/  @!P2 BRA `(.L_x_44) ;  /* 0x000000000004a947 */ /* 0x000fea0003800000 */
[----:B------:R4:W5:Y:S02]  /*2910*/  LDG.E.LTC128B R158, desc[UR14][R24.64] ;  /* 0x0000000e189e7981 */ /* 0x000964000c1e1920 */
.L_x_44:
[----:B------:R-:W-:Y:S05]  /*2920*/  BSYNC B1 ;  /* 0x0000000000017941 */ /* 0x000fea0003800000 */
.L_x_43:
[----:B------:R-:W-:Y:S01]  /*2930*/  IADD3 R26, P5, R17, R26, RZ ;  /* 0x0000001a111a7210 */ /* 0x000fe20007fbe0ff */
[----:B----45:R-:W-:Y:S01]  /*2940*/  FMUL R24, R158, R13 ;  /* 0x0000000d9e187220 */ /* 0x030fe20000400000 */
[----:B------:R-:W-:Y:S01]  /*2950*/  ISETP.GT.AND P1, PT, R15, 0x18, PT ;  /* 0x000000180f00780c */ /* 0x000fe20003f24270 */
[----:B------:R-:W-:Y:S01]  /*2960*/  BSSY B1, `(.L_x_45) ;  /* 0x000000b000017945 */ /* 0x000fe20003800000 */
[----:B-1----:R-:W-:Y:S01]  /*2970*/  IADD3 R30, P6, R22, UR9, RZ ;  /* 0x00000009161e7c10 */ /* 0x002fe2000ffde0ff */
[----:B------:R-:W-:Y:S01]  /*2980*/  FFMA R35, R35, R11, R24 ;  /* 0x0000000b23237223 */ /* 0x000fe20000000018 */
[----:B------:R-:W-:Y:S01]  /*2990*/  IMAD.X R27, R16, 0x1, R27, P5 ;  /* 0x00000001101b7824 */ /* 0x000fe200028e061b */
[----:B------:R-:W-:Y:S02]  /*29a0*/  ISETP.GT.AND P4, PT, R12, RZ, P1 ;  /* 0x000000ff0c00720c */ /* 0x000fe40000f84270 */
[----:B------:R-:W-:Y:S02]  /*29b0*/  ISETP.GT.AND P0, PT, R15, 0x19, PT ;  /* 0x000000190f00780c */ /* 0x000fe40003f04270 */
[----:B------:R1:W-:Y:S01]  /*29c0*/  @P2 STG.E desc[UR14][R26.64], R35 ;  /* 0x000000231a002986 */ /* 0x0003e2000c10190e */
[----:B------:R-:W-:-:S02]  /*29d0*/  IADD3 R24, P5, R18, R9, RZ ;  /* 0x0000000912187210 */ /* 0x000fc40007fbe0ff */
[----:B------:R-:W-:-:S06]  /*29e0*/  IADD3.X R31, R23, UR10, RZ, P6, !PT ;  /* 0x0000000a171f7c10 */ /* 0x000fcc000b7fe4ff */
[----:B------:R-:W-:Y:S05]  /*29f0*/  @!P4 BRA `(.L_x_46) ;  /* 0x000000000004c947 */ /* 0x000fea0003800000 */
[----:B------:R4:W5:Y:S02]  /*2a00*/  LDG.E.LTC128B R158, desc[UR14][R30.64] ;  /* 0x0000000e1e9e7981 */ /* 0x000964000c1e1920 */
.L_x_46:
[----:B------:R-:W-:Y:S05]  /*2a10*/  BSYNC B1 ;  /* 0x0000000000017941 */ /* 0x000fea0003800000 */
.L_x_45:
[----:B-1---5:R-:W-:Y:S01]  /*2a20*/  FMUL R27, R158, R13 ;  /* 0x0000000d9e1b7220 */ /* 0x022fe20000400000 */
[----:B------:R-:W-:Y:S01]  /*2a30*/  IMAD.X R25, R19, 0x1, R10, P5 ;  /* 0x0000000113197824 */ /* 0x000fe200028e060a */
[----:B------:R-:W-:Y:S01]  /*2a40*/  ISETP.GT.AND P2, PT, R12, RZ, P0 ;  /* 0x000000ff0c00720c */ /* 0x000fe20000744270 */
        /* <DEDUP_REMOVED lines=8> */
.L_x_48:
[----:B------:R-:W-:Y:S05]  /*2ad0*/  BSYNC B1 ;  /* 0x0000000000017941 */ /* 0x000fea0003800000 */
.L_x_47:
[----:B-----5:R-:W-:Y:S01]  /*2ae0*/  FMUL R34, R158, R13 ;  /* 0x0000000d9e227220 */ /* 0x020fe20000400000 */
[----:B-1----:R-:W-:Y:S01]  /*2af0*/  IMAD.X R27, R21, 0x1, R10, P5 ;  /* 0x00000001151b7824 */ /* 0x002fe200028e060a */
[----:B------:R-:W-:Y:S01]  /*2b00*/  ISETP.GT.AND P1, PT, R12, 0x8, P1 ;  /* 0x000000080c00780c */ /* 0x000fe20000f24270 */
[----:B------:R-:W-:Y:S01]  /*2b10*/  BSSY B1, `(.L_x_49) ;  /* 0x0000008000017945 */ /* 0x000fe20003800000 */
[----:B------:R-:W-:Y:S01]  /*2b20*/  FFMA R37, R37, R11, R34 ;  /* 0x0000000b25257223 */ /* 0x000fe20000000022 */
[----:B---3--:R-:W-:Y:S02]  /*2b30*/  IADD3 R22, P4, R22, UR7, RZ ;  /* 0x0000000716167c10 */ /* 0x008fe4000ff9e0ff */
[----:B------:R-:W-:Y:S02]  /*2b40*/  IADD3 R34, P5, R18, R17, RZ ;  /* 0x0000001112227210 */ /* 0x000fe40007fbe0ff */
[----:B------:R1:W-:Y:S01]  /*2b50*/  @P2 STG.E desc[UR14][R26.64], R37 ;  /* 0x000000251a002986 */ /* 0x0003e2000c10190e */
[----:B------:R-:W-:-:S05]  /*2b60*/  IADD3.X R23, R23, UR8, RZ, P4, !PT ;  /* 0x0000000817177c10 */ /* 0x000fca000a7fe4ff */
[----:B------:R-:W-:Y:S05]  /*2b70*/  @!P1 BRA `(.L_x_50) ;  /* 0x0000000000049947 */ /* 0x000fea0003800000 */
[----:B------:R3:W5:Y:S02]  /*2b80*/  LDG.E.LTC128B R158, desc[UR14][R22.64] ;  /* 0x0000000e169e7981 */ /* 0x000764000c1e1920 */
.L_x_50:
[----:B------:R-:W-:Y:S05]  /*2b90*/  BSYNC B1 ;  /* 0x0000000000017941 */ /* 0x000fea0003800000 */
.L_x_49:
[----:B---3-5:R-:W-:Y:S01]  /*2ba0*/  FMUL R23, R158, R13 ;  /* 0x0000000d9e177220 */ /* 0x028fe20000400000 */
[----:B------:R-:W-:Y:S01]  /*2bb0*/  IMAD.X R35, R19, 0x1, R16, P5 ;  /* 0x0000000113237824 */ /* 0x000fe200028e0610 */
[----:B------:R-:W-:Y:S01]  /*2bc0*/  ISETP.GT.AND P2, PT, R12, 0x8, P0 ;  /* 0x000000080c00780c */ /* 0x000fe20000744270 */
[----:B------:R-:W-:Y:S01]  /*2bd0*/  BSSY B1, `(.L_x_51) ;  /* 0x0000007000017945 */ /* 0x000fe20003800000 */
[----:B------:R-:W-:Y:S01]  /*2be0*/  FFMA R23, R38, R11, R23 ;  /* 0x0000000b26177223 */ /* 0x000fe20000000017 */
[----:B------:R-:W-:-:S04]  /*2bf0*/  IADD3 R18, P0, R28, UR7, RZ ;  /* 0x000000071c127c10 */ /* 0x000fc8000ff1e0ff */
[----:B------:R3:W-:Y:S01]  /*2c00*/  @P1 STG.E desc[UR14][R34.64], R23 ;  /* 0x0000001722001986 */ /* 0x0007e2000c10190e */
[----:B------:R-:W-:-:S05]  /*2c10*/  IADD3.X R19, R29, UR8, RZ, P0, !PT ;  /* 0x000000081d137c10 */ /* 0x000fca00087fe4ff */
[----:B------:R-:W-:Y:S05]  /*2c20*/  @!P2 BRA `(.L_x_52) ;  /* 0x000000000004a947 */ /* 0x000fea0003800000 */
[----:B------:R0:W5:Y:S02]  /*2c30*/  LDG.E.LTC128B R158, desc[UR14][R18.64] ;  /* 0x0000000e129e7981 */ /* 0x000164000c1e1920 */
.L_x_52:
[----:B------:R-:W-:Y:S05]  /*2c40*/  BSYNC B1 ;  /* 0x0000000000017941 */ /* 0x000fea0003800000 */
.L_x_51:
[----:B------:R-:W-:Y:S01]  /*2c50*/  IADD3 R20, P5, R20, R17, RZ ;  /* 0x0000001114147210 */ /* 0x000fe20007fbe0ff */
[----:B0----5:R-:W-:Y:S01]  /*2c60*/  FMUL R18, R158, R13 ;  /* 0x0000000d9e127220 */ /* 0x021fe20000400000 */
[----:B------:R-:W-:Y:S01]  /*2c70*/  ISETP.GT.AND P1, PT, R15, 0x20, PT ;  /* 0x000000200f00780c */ /* 0x000fe20003f24270 */
[----:B------:R-:W-:Y:S01]  /*2c80*/  BSSY B1, `(.L_x_53) ;  /* 0x000000b000017945 */ /* 0x000fe20003800000 */
[----:B------:R-:W-:Y:S01]  /*2c90*/  IADD3 R22, P6, R30, UR9, RZ ;  /* 0x000000091e167c10 */ /* 0x000fe2000ffde0ff */
[----:B------:R-:W-:Y:S01]  /*2ca0*/  FFMA R39, R39, R11, R18 ;  /* 0x0000000b27277223 */ /* 0x000fe20000000012 */
[----:B------:R-:W-:Y:S01]  /*2cb0*/  IMAD.X R21, R21, 0x1, R16, P5 ;  /* 0x0000000115157824 */ /* 0x000fe200028e0610 */
[----:B------:R-:W-:Y:S02]  /*2cc0*/  ISETP.GT.AND P4, PT, R12, RZ, P1 ;  /* 0x000000ff0c00720c */ /* 0x000fe40000f84270 */
[----:B------:R-:W-:Y:S02]  /*2cd0*/  ISETP.GT.AND P0, PT, R15, 0x21, PT ;  /* 0x000000210f00780c */ /* 0x000fe40003f04270 */
[----:B------:R0:W-:Y:S01]  /*2ce0*/  @P2 STG.E desc[UR14][R20.64], R39 ;  /* 0x0000002714002986 */ /* 0x0001e2000c10190e */
[----:B------:R-:W-:-:S02]  /*2cf0*/  IADD3 R18, P5, R24, R9, RZ ;  /* 0x0000000918127210 */ /* 0x000fc40007fbe0ff */
[----:B---3--:R-:W-:-:S06]  /*2d00*/  IADD3.X R23, R31, UR10, RZ, P6, !PT ;  /* 0x0000000a1f177c10 */ /* 0x008fcc000b7fe4ff */
[----:B------:R-:W-:Y:S05]  /*2d10*/  @!P4 BRA `(.L_x_54) ;  /* 0x000000000004c947 */ /* 0x000fea0003800000 */
[----:B------:R3:W5:Y:S02]  /*2d20*/  LDG.E.LTC128B R158, desc[UR14][R22.64] ;  /* 0x0000000e169e7981 */ /* 0x000764000c1e1920 */
.L_x_54:
[----:B------:R-:W-:Y:S05]  /*2d30*/  BSYNC B1 ;  /* 0x0000000000017941 */ /* 0x000fea0003800000 */
.L_x_53:
[----:B0----5:R-:W-:Y:S01]  /*2d40*/  FMUL R21, R158, R13 ;  /* 0x0000000d9e157220 */ /* 0x021fe20000400000 */
        /* <DEDUP_REMOVED lines=10> */
.L_x_56:
[----:B------:R-:W-:Y:S05]  /*2df0*/  BSYNC B1 ;  /* 0x0000000000017941 */ /* 0x000fea0003800000 */
.L_x_55:
[----:B-----5:R-:W-:Y:S01]  /*2e00*/  FMUL R34, R158, R13 ;  /* 0x0000000d9e227220 */ /* 0x020fe20000400000 */
[----:B0-----:R-:W-:Y:S01]  /*2e10*/  IMAD.X R21, R27, 0x1, R10, P5 ;  /* 0x000000011b157824 */ /* 0x001fe200028e060a */
[----:B------:R-:W-:Y:S01]  /*2e20*/  ISETP.GT.AND P1, PT, R12, 0x8, P1 ;  /* 0x000000080c00780c */ /* 0x000fe20000f24270 */
[----:B------:R-:W-:Y:S01]  /*2e30*/  BSSY B1, `(.L_x_57) ;  /* 0x0000008000017945 */ /* 0x000fe20003800000 */
[----:B------:R-:W-:Y:S01]  /*2e40*/  FFMA R41, R41, R11, R34 ;  /* 0x0000000b29297223 */ /* 0x000fe20000000022 */
[----:B----4-:R-:W-:Y:S02]  /*2e50*/  IADD3 R30, P4, R30, UR7, RZ ;  /* 0x000000071e1e7c10 */ /* 0x010fe4000ff9e0ff */
[----:B------:R-:W-:Y:S02]  /*2e60*/  IADD3 R34, P5, R24, R17, RZ ;  /* 0x0000001118227210 */ /* 0x000fe40007fbe0ff */
[----:B------:R0:W-:Y:S01]  /*2e70*/  @P2 STG.E desc[UR14][R20.64], R41 ;  /* 0x0000002914002986 */ /* 0x0001e2000c10190e */
[----:B------:R-:W-:-:S05]  /*2e80*/  IADD3.X R31, R31, UR8, RZ, P4, !PT ;  /* 0x000000081f1f7c10 */ /* 0x000fca000a7fe4ff */
[----:B------:R-:W-:Y:S05]  /*2e90*/  @!P1 BRA `(.L_x_58) ;  /* 0x0000000000049947 */ /* 0x000fea0003800000 */
[----:B------:R4:W5:Y:S02]  /*2ea0*/  LDG.E.LTC128B R158, desc[UR14][R30.64] ;  /* 0x0000000e1e9e7981 */ /* 0x000964000c1e1920 */
.L_x_58:
[----:B------:R-:W-:Y:S05]  /*2eb0*/  BSYNC B1 ;  /* 0x0000000000017941 */ /* 0x000fea0003800000 */
.L_x_57:
[----:B----45:R-:W-:Y:S01]  /*2ec0*/  FMUL R31, R158, R13 ;  /* 0x0000000d9e1f7220 */ /* 0x030fe20000400000 */
        /* <DEDUP_REMOVED lines=9> */
.L_x_60:
[----:B------:R-:W-:Y:S05]  /*2f60*/  BSYNC B1 ;  /* 0x0000000000017941 */ /* 0x000fea0003800000 */
.L_x_59:
[----:B0-----:R-:W-:Y:S01]  /*2f70*/  IADD3 R24, P5, R26, R17, RZ ;  /* 0x000000111a187210 */ /* 0x001fe20007fbe0ff */
[----:B-----5:R-:W-:Y:S01]  /*2f80*/  FMUL R30, R158, R13 ;  /* 0x0000000d9e1e7220 */ /* 0x020fe20000400000 */
        /* <DEDUP_REMOVED lines=12> */
.L_x_62:
[----:B------:R-:W-:Y:S05]  /*3050*/  BSYNC B1 ;  /* 0x0000000000017941 */ /* 0x000fea0003800000 */
.L_x_61:
[----:B0----5:R-:W-:Y:S01]  /*3060*/  FMUL R25, R158, R13 ;  /* 0x0000000d9e197220 */ /* 0x021fe20000400000 */
[----:B----4-:R-:W-:Y:S01]  /*3070*/  IMAD.X R31, R19, 0x1, R10, P5 ;  /* 0x00000001131f7824 */ /* 0x010fe200028e060a */
        /* <DEDUP_REMOVED lines=9> */
.L_x_64:
[----:B------:R-:W-:Y:S05]  /*3110*/  BSYNC B1 ;  /* 0x0000000000017941 */ /* 0x000fea0003800000 */
.L_x_63:
[----:B-----5:R-:W-:Y:S01]  /*3120*/  FMUL R34, R158, R13 ;  /* 0x0000000d9e227220 */ /* 0x020fe20000400000 */
[----:B0-----:R-:W-:Y:S01]  /*3130*/  IMAD.X R33, R21, 0x1, R10, P5 ;  /* 0x0000000115217824 */ /* 0x001fe200028e060a */
        /* <DEDUP_REMOVED lines=9> */
.L_x_66:
[----:B------:R-:W-:Y:S05]  /*31d0*/  BSYNC B1 ;  /* 0x0000000000017941 */ /* 0x000fea0003800000 */
.L_x_65:
        /* <DEDUP_REMOVED lines=10> */
.L_x_68:
[----:B------:R-:W-:Y:S05]  /*3280*/  BSYNC B1 ;  /* 0x0000000000017941 */ /* 0x000fea0003800000 */
.L_x_67:
[----:B0-----:R-:W-:Y:S01]  /*3290*/  IADD3 R18, P5, R20, R17, RZ ;  /* 0x0000001114127210 */ /* 0x001fe20007fbe0ff */
[----:B-----5:R-:W-:Y:S01]  /*32a0*/  FMUL R22, R158, R13 ;  /* 0x0000000d9e167220 */ /* 0x020fe20000400000 */
        /* <DEDUP_REMOVED lines=12> */
.L_x_70:
[----:B------:R-:W-:Y:S05]  /*3370*/  BSYNC B1 ;  /* 0x0000000000017941 */ /* 0x000fea0003800000 */
.L_x_69:
[----:B0----5:R-:W-:Y:S01]  /*3380*/  FMUL R19, R158, R13 ;  /* 0x0000000d9e137220 */ /* 0x021fe20000400000 */
[----:B---3--:R-:W-:Y:S01]  /*3390*/  IMAD.X R23, R31, 0x1, R10, P5 ;  /* 0x000000011f177824 */ /* 0x008fe200028e060a */
[----:B------:R-:W-:Y:S01]  /*33a0*/  ISETP.GT.AND P2, PT, R12, RZ, P0 ;  /* 0x000000ff0c00720c */ /* 0x000fe20000744270 */
[----:B------:R-:W-:Y:S01]  /*33b0*/  BSSY B1, `(.L_x_71) ;  /* 0x0000008000017945 */ /* 0x000fe20003800000 */
[----:B--2---:R-:W-:Y:S01]  /*33c0*/  FFMA R29, R48, R11, R19 ;  /* 0x0000000b301d7223 */ /* 0x004fe20000000013 */
[----:B------:R-:W-:Y:S02]  /*33d0*/  IADD3 R18, P6, R24, UR9, RZ ;  /* 0x0000000918127c10 */ /* 0x000fe4000ffde0ff */
[----:B------:R-:W-:Y:S02]  /*33e0*/  IADD3 R28, P5, R32, R9, RZ ;  /* 0x00000009201c7210 */ /* 0x000fe40007fbe0ff */
[----:B------:R0:W-:Y:S01]  /*33f0*/  @P4 STG.E desc[UR14][R22.64], R29 ;  /* 0x0000001d16004986 */ /* 0x0001e2000c10190e */
[----:B------:R-:W-:-:S05]  /*3400*/  IADD3.X R19, R25, UR10, RZ, P6, !PT ;  /* 0x0000000a19137c10 */ /* 0x000fca000b7fe4ff */
[----:B------:R-:W-:Y:S05]  /*3410*/  @!P2 BRA `(.L_x_72) ;  /* 0x000000000004a947 */ /* 0x000fea0003800000 */
[----:B------:R2:W5:Y:S02]  /*3420*/  LDG.E.LTC128B R158, desc[UR14][R18.64] ;  /* 0x0000000e129e7981 */ /* 0x000564000c1e1920 */
.L_x_72:
[----:B------:R-:W-:Y:S05]  /*3430*/  BSYNC B1 ;  /* 0x0000000000017941 */ /* 0x000fea0003800000 */
.L_x_71:
[----:B-----5:R-:W-:Y:S01]  /*3440*/  FMUL R34, R158, R13 ;  /* 0x0000000d9e227220 */ /* 0x020fe20000400000 */
[----:B0-----:R-:W-:Y:S01]  /*3450*/  IMAD.X R29, R33, 0x1, R10, P5 ;  /* 0x00000001211d7824 */ /* 0x001fe200028e060a */
[----:B------:R-:W-:Y:S01]  /*3460*/  ISETP.GT.AND P1, PT, R12, 0x8, P1 ;  /* 0x000000080c00780c */ /* 0x000fe20000f24270 */
[----:B------:R-:W-:Y:S01]  /*3470*/  BSSY B1, `(.L_x_73) ;  /* 0x0000008000017945 */ /* 0x000fe20003800000 */
[----:B------:R-:W-:Y:S01]  /*3480*/  FFMA R49, R49, R11, R34 ;  /* 0x0000000b31317223 */ /* 0x000fe20000000022 */
[----:B-1----:R-:W-:Y:S02]  /*3490*/  IADD3 R26, P4, R26, UR7, RZ ;  /* 0x000000071a1a7c10 */ /* 0x002fe4000ff9e0ff */
[----:B------:R-:W-:Y:S02]  /*34a0*/  IADD3 R34, P5, R30, R17, RZ ;  /* 0x000000111e227210 */ /* 0x000fe40007fbe0ff */
[----:B------:R0:W-:Y:S01]  /*34b0*/  @P2 STG.E desc[UR14][R28.64], R49 ;  /* 0x000000311c002986 */ /* 0x0001e2000c10190e */
[----:B------:R-:W-:-:S05]  /*34c0*/  IADD3.X R27, R27, UR8, RZ, P4, !PT ;  /* 0x000000081b1b7c10 */ /* 0x000fca000a7fe4ff */
[----:B------:R-:W-:Y:S05]  /*34d0*/  @!P1 BRA `(.L_x_74) ;  /* 0x0000000000049947 */ /* 0x000fea0003800000 */
[----:B------:R1:W5:Y:S02]  /*34e0*/  LDG.E.LTC128B R158, desc[UR14][R26.64] ;  /* 0x0000000e1a9e7981 */ /* 0x000364000c1e1920 */
.L_x_74:
[----:B------:R-:W-:Y:S05]  /*34f0*/  BSYNC B1 ;  /* 0x0000000000017941 */ /* 0x000fea0003800000 */
.L_x_73:
[----:B-1---5:R-:W-:Y:S01]  /*3500*/  FMUL R27, R158, R13 ;  /* 0x0000000d9e1b7220 */ /* 0x022fe20000400000 */
[----:B------:R-:W-:Y:S01]  /*3510*/  IMAD.X R35, R31, 0x1, R16, P5 ;  /* 0x000000011f237824 */ /* 0x000fe200028e0610 */
[----:B------:R-:W-:Y:S01]  /*3520*/  ISETP.GT.AND P2, PT, R12, 0x8, P0 ;  /* 0x000000080c00780c */ /* 0x000fe20000744270 */
[----:B------:R-:W-:Y:S01]  /*3530*/  BSSY B1, `(.L_x_75) ;  /* 0x0000007000017945 */ /* 0x000fe20003800000 */
[----:B------:R-:W-:Y:S01]  /*3540*/  FFMA R27, R50, R11, R27 ;  /* 0x0000000b321b7223 */ /* 0x000fe2000000001b */
[----:B----4-:R-:W-:-:S04]  /*3550*/  IADD3 R24, P0, R24, UR7, RZ ;  /* 0x0000000718187c10 */ /* 0x010fc8000ff1e0ff */
[----:B------:R1:W-:Y:S01]  /*3560*/  @P1 STG.E desc[UR14][R34.64], R27 ;  /* 0x0000001b22001986 */ /* 0x0003e2000c10190e */
[----:B------:R-:W-:-:S05]  /*3570*/  IADD3.X R25, R25, UR8, RZ, P0, !PT ;  /* 0x0000000819197c10 */ /* 0x000fca00087fe4ff */
[----:B------:R-:W-:Y:S05]  /*3580*/  @!P2 BRA `(.L_x_76) ;  /* 0x000000000004a947 */ /* 0x000fea0003800000 */
[----:B------:R3:W5:Y:S02]  /*3590*/  LDG.E.LTC128B R158, desc[UR14][R24.64] ;  /* 0x0000000e189e7981 */ /* 0x000764000c1e1920 */
.L_x_76:
[----:B------:R-:W-:Y:S05]  /*35a0*/  BSYNC B1 ;  /* 0x0000000000017941 */ /* 0x000fea0003800000 */
.L_x_75:
[----:B---3--:R-:W-:Y:S01]  /*35b0*/  IADD3 R24, P5, R32, R17, RZ ;  /* 0x0000001120187210 */ /* 0x008fe20007fbe0ff */
[----:B-----5:R-:W-:Y:S01]  /*35c0*/  FMUL R26, R158, R13 ;  /* 0x0000000d9e1a7220 */ /* 0x020fe20000400000 */
[C---:B------:R-:W-:Y:S01]  /*35d0*/  ISETP.GT.AND P1, PT, R15.reuse, 0x38, PT ;  /* 0x000000380f00780c */ /* 0x040fe20003f24270 */
[----:B------:R-:W-:Y:S01]  /*35e0*/  BSSY B1, `(.L_x_77) ;  /* 0x000000b000017945 */ /* 0x000fe20003800000 */
[----:B------:R-:W-:Y:S01]  /*35f0*/  ISETP.GT.AND P0, PT, R15, 0x39, PT ;  /* 0x000000390f00780c */ /* 0x000fe20003f04270 */
[----:B------:R-:W-:Y:S01]  /*3600*/  FFMA R51, R51, R11, R26 ;  /* 0x0000000b33337223 */ /* 0x000fe2000000001a */
[----:B------:R-:W-:Y:S01]  /*3610*/  IMAD.X R25, R33, 0x1, R16, P5 ;  /* 0x0000000121197824 */ /* 0x000fe200028e0610 */
[----:B------:R-:W-:Y:S02]  /*3620*/  ISETP.GT.AND P4, PT, R12, RZ, P1 ;  /* 0x000000ff0c00720c */ /* 0x000fe40000f84270 */
[----:B------:R-:W-:Y:S02]  /*3630*/  IADD3 R26, P6, R20, UR9, RZ ;  /* 0x00000009141a7c10 */ /* 0x000fe4000ffde0ff */
[----:B------:R3:W-:Y:S01]  /*3640*/  @P2 STG.E desc[UR14][R24.64], R51 ;  /* 0x0000003318002986 */ /* 0x0007e2000c10190e */
[----:B------:R-:W-:-:S02]  /*3650*/  IADD3 R30, P5, R22, R9, RZ ;  /* 0x00000009161e7210 */ /* 0x000fc40007fbe0ff */
[----:B-1----:R-:W-:-:S06]  /*3660*/  IADD3.X R27, R21, UR10, RZ, P6, !PT ;  /* 0x0000000a151b7c10 */ /* 0x002fcc000b7fe4ff */
[----:B------:R-:W-:Y:S05]  /*3670*/  @!P4 BRA `(.L_x_78) ;  /* 0x000000000004c947 */ /* 0x000fea0003800000 */
[----:B------:R1:W5:Y:S02]  /*3680*/  LDG.E.LTC128B R158, desc[UR14][R26.64] ;  /* 0x0000000e1a9e7981 */ /* 0x000364000c1e1920 */
.L_x_78:
[----:B------:R-:W-:Y:S05]  /*3690*/  BSYNC B1 ;  /* 0x0000000000017941 */ /* 0x000fea0003800000 */
.L_x_77:
[----:B---3-5:R-:W-:Y:S01]  /*36a0*/  FMUL R25, R158, R13 ;  /* 0x0000000d9e197220 */ /* 0x028fe20000400000 */
        /* <DEDUP_REMOVED lines=10> */
.L_x_80:
[----:B------:R-:W-:Y:S05]  /*3750*/  BSYNC B1 ;  /* 0x0000000000017941 */ /* 0x000fea0003800000 */
.L_x_79:
[----:B-----5:R-:W-:Y:S01]  /*3760*/  FMUL R34, R158, R13 ;  /* 0x0000000d9e227220 */ /* 0x020fe20000400000 */
[----:B---3--:R-:W-:Y:S01]  /*3770*/  IMAD.X R33, R29, 0x1, R10, P5 ;  /* 0x000000011d217824 */ /* 0x008fe200028e060a */
        /* <DEDUP_REMOVED lines=9> */
.L_x_82:
[----:B------:R-:W-:Y:S05]  /*3810*/  BSYNC B1 ;  /* 0x0000000000017941 */ /* 0x000fea0003800000 */
.L_x_81:
[----:B0----5:R-:W-:Y:S01]  /*3820*/  FMUL R21, R158, R13 ;  /* 0x0000000d9e157220 */ /* 0x021fe20000400000 */
[----:B------:R-:W-:Y:S01]  /*3830*/  IMAD.X R35, R23, 0x1, R16, P5 ;  /* 0x0000000117237824 */ /* 0x000fe200028e0610 */
[----:B------:R-:W-:Y:S01]  /*3840*/  ISETP.GT.AND P2, PT, R12, 0x8, P0 ;  /* 0x000000080c00780c */ /* 0x000fe20000744270 */
[----:B------:R-:W-:Y:S01]  /*3850*/  BSSY B1, `(.L_x_83) ;  /* 0x0000007000017945 */ /* 0x000fe20003800000 */
[----:B------:R-:W-:Y:S01]  /*3860*/  FFMA R21, R54, R11, R21 ;  /* 0x0000000b36157223 */ /* 0x000fe20000000015 */
[----:B--2---:R-:W-:-:S04]  /*3870*/  IADD3 R18, P0, R18, UR7, RZ ;  /* 0x0000000712127c10 */ /* 0x004fc8000ff1e0ff */
[----:B------:R0:W-:Y:S01]  /*3880*/  @P1 STG.E desc[UR14][R34.64], R21 ;  /* 0x0000001522001986 */ /* 0x0001e2000c10190e */
[----:B------:R-:W-:-:S05]  /*3890*/  IADD3.X R19, R19, UR8, RZ, P0, !PT ;  /* 0x0000000813137c10 */ /* 0x000fca00087fe4ff */
[----:B------:R-:W-:Y:S05]  /*38a0*/  @!P2 BRA `(.L_x_84) ;  /* 0x000000000004a947 */ /* 0x000fea0003800000 */
[----:B------:R2:W5:Y:S02]  /*38b0*/  LDG.E.LTC128B R158, desc[UR14][R18.64] ;  /* 0x0000000e129e7981 */ /* 0x000564000c1e1920 */
.L_x_84:
[----:B------:R-:W-:Y:S05]  /*38c0*/  BSYNC B1 ;  /* 0x0000000000017941 */ /* 0x000fea0003800000 */
.L_x_83:
[----:B--2---:R-:W-:Y:S01]  /*38d0*/  IADD3 R18, P5, R28, R17, RZ ;  /* 0x000000111c127210 */ /* 0x004fe20007fbe0ff */
        /* <DEDUP_REMOVED lines=10> */
[----:B0-----:R-:W-:-:S06]  /*3980*/  IADD3.X R21, R27, UR10, RZ, P6, !PT ;  /* 0x0000000a1b157c10 */ /* 0x001fcc000b7fe4ff */
[----:B------:R-:W-:Y:S05]  /*3990*/  @!P4 BRA `(.L_x_86) ;  /* 0x000000000004c947 */ /* 0x000fea0003800000 */
[----:B------:R0:W5:Y:S02]  /*39a0*/  LDG.E.LTC128B R158, desc[UR14][R20.64] ;  /* 0x0000000e149e7981 */ /* 0x000164000c1e1920 */
.L_x_86:
[----:B------:R-:W-:Y:S05]  /*39b0*/  BSYNC B1 ;  /* 0x0000000000017941 */ /* 0x000fea0003800000 */
.L_x_85:
[----:B--2--5:R-:W-:Y:S01]  /*39c0*/  FMUL R19, R158, R13 ;  /* 0x0000000d9e137220 */ /* 0x024fe20000400000 */
        /* <DEDUP_REMOVED lines=10> */
.L_x_88:
[----:B------:R-:W-:Y:S05]  /*3a70*/  BSYNC B1 ;  /* 0x0000000000017941 */ /* 0x000fea0003800000 */
.L_x_87:
[----:B-----5:R-:W-:Y:S01]  /*3a80*/  FMUL R34, R158, R13 ;  /* 0x0000000d9e227220 */ /* 0x020fe20000400000 */
[----:B--2---:R-:W-:Y:S01]  /*3a90*/  IMAD.X R29, R33, 0x1, R10, P5 ;  /* 0x00000001211d7824 */ /* 0x004fe200028e060a */
        /* <DEDUP_REMOVED lines=9> */
.L_x_90:
[----:B------:R-:W-:Y:S05]  /*3b30*/  BSYNC B1 ;  /* 0x0000000000017941 */ /* 0x000fea0003800000 */
.L_x_89:
[----:B--2--5:R-:W-:Y:S01]  /*3b40*/  FMUL R27, R158, R13 ;  /* 0x0000000d9e1b7220 */ /* 0x024fe20000400000 */
        /* <DEDUP_REMOVED lines=9> */
.L_x_92:
[----:B------:R-:W-:Y:S05]  /*3be0*/  BSYNC B1 ;  /* 0x0000000000017941 */ /* 0x000fea0003800000 */
.L_x_91:
[----:B----4-:R-:W-:Y:S01]  /*3bf0*/  IADD3 R24, P5, R32, R17, RZ ;  /* 0x0000001120187210 */ /* 0x010fe20007fbe0ff */
        /* <DEDUP_REMOVED lines=10> */
[----:B--2---:R-:W-:-:S06]  /*3ca0*/  IADD3.X R27, R21, UR10, RZ, P6, !PT ;  /* 0x0000000a151b7c10 */ /* 0x004fcc000b7fe4ff */
[----:B------:R-:W-:Y:S05]  /*3cb0*/  @!P4 BRA `(.L_x_94) ;  /* 0x000000000004c947 */ /* 0x000fea0003800000 */
[----:B------:R2:W5:Y:S02]  /*3cc0*/  LDG.E.LTC128B R158, desc[UR14][R26.64] ;  /* 0x0000000e1a9e7981 */ /* 0x000564000c1e1920 */
.L_x_94:
[----:B------:R-:W-:Y:S05]  /*3cd0*/  BSYNC B1 ;  /* 0x0000000000017941 */ /* 0x000fea0003800000 */
.L_x_93:
[----:B----45:R-:W-:Y:S01]  /*3ce0*/  FMUL R25, R158, R13 ;  /* 0x0000000d9e197220 */ /* 0x030fe20000400000 */
[----:B------:R-:W-:Y:S01]  /*3cf0*/  IMAD.X R31, R23, 0x1, R10, P5 ;  /* 0x00000001171f7824 */ /* 0x000fe200028e060a */
[----:B------:R-:W-:Y:S01]  /*3d00*/  ISETP.GT.AND P2, PT, R12, RZ, P0 ;  /* 0x000000ff0c00720c */ /* 0x000fe20000744270 */
[----:B------:R-:W-:Y:S01]  /*3d10*/  BSSY B1, `(.L_x_95) ;  /* 0x0000008000017945 */ /* 0x000fe20003800000 */
[----:B---3--:R-:W-:Y:S01]  /*3d20*/  FFMA R33, R60, R11, R25 ;  /* 0x0000000b3c217223 */ /* 0x008fe20000000019 */
[----:B------:R-:W-:Y:S02]  /*3d30*/  IADD3 R24, P6, R18, UR9, RZ ;  /* 0x0000000912187c10 */ /* 0x000fe4000ffde0ff */
[----:B------:R-:W-:Y:S02]  /*3d40*/  IADD3 R32, P5, R28, R9, RZ ;  /* 0x000000091c207210 */ /* 0x000fe40007fbe0ff */
[----:B------:R3:W-:Y:S01]  /*3d50*/  @P4 STG.E desc[UR14][R30.64], R33 ;  /* 0x000000211e004986 */ /* 0x0007e2000c10190e */
[----:B------:R-:W-:-:S05]  /*3d60*/  IADD3.X R25, R19, UR10, RZ, P6, !PT ;  /* 0x0000000a13197c10 */ /* 0x000fca000b7fe4ff */
[----:B------:R-:W-:Y:S05]  /*3d70*/  @!P2 BRA `(.L_x_96) ;  /* 0x000000000004a947 */ /* 0x000fea0003800000 */
[----:B------:R4:W5:Y:S02]  /*3d80*/  LDG.E.LTC128B R158, desc[UR14][R24.64] ;  /* 0x0000000e189e7981 */ /* 0x000964000c1e1920 */
.L_x_96:
[----:B------:R-:W-:Y:S05]  /*3d90*/  BSYNC B1 ;  /* 0x0000000000017941 */ /* 0x000fea0003800000 */
.L_x_95:
[----:B-----5:R-:W-:Y:S01]  /*3da0*/  FMUL R34, R158, R13 ;  /* 0x0000000d9e227220 */ /* 0x020fe20000400000 */
[----:B---3--:R-:W-:Y:S01]  /*3db0*/  IMAD.X R33, R29, 0x1, R10, P5 ;  /* 0x000000011d217824 */ /* 0x008fe200028e060a */
[----:B------:R-:W-:Y:S01]  /*3dc0*/  ISETP.GT.AND P1, PT, R12, 0x8, P1 ;  /* 0x000000080c00780c */ /* 0x000fe20000f24270 */
[----:B------:R-:W-:Y:S01]  /*3dd0*/  BSSY B1, `(.L_x_97) ;  /* 0x0000008000017945 */ /* 0x000fe20003800000 */
[----:B------:R-:W-:Y:S01]  /*3de0*/  FFMA R61, R61, R11, R34 ;  /* 0x0000000b3d3d7223 */ /* 0x000fe20000000022 */
[----:B0-----:R-:W-:Y:S02]  /*3df0*/  IADD3 R20, P4, R20, UR7, RZ ;  /* 0x0000000714147c10 */ /* 0x001fe4000ff9e0ff */
[----:B------:R-:W-:Y:S02]  /*3e00*/  IADD3 R34, P5, R22, R17, RZ ;  /* 0x0000001116227210 */ /* 0x000fe40007fbe0ff */
[----:B------:R0:W-:Y:S01]  /*3e10*/  @P2 STG.E desc[UR14][R32.64], R61 ;  /* 0x0000003d20002986 */ /* 0x0001e2000c10190e */
[----:B------:R-:W-:-:S05]  /*3e20*/  IADD3.X R21, R21, UR8, RZ, P4, !PT ;  /* 0x0000000815157c10 */ /* 0x000fca000a7fe4ff */
[----:B------:R-:W-:Y:S05]  /*3e30*/  @!P1 BRA `(.L_x_98) ;  /* 0x0000000000049947 */ /* 0x000fea0003800000 */
[----:B------:R3:W5:Y:S02]  /*3e40*/  LDG.E.LTC128B R158, desc[UR14][R20.64] ;  /* 0x0000000e149e7981 */ /* 0x000764000c1e1920 */
.L_x_98:
[----:B------:R-:W-:Y:S05]  /*3e50*/  BSYNC B1 ;  /* 0x0000000000017941 */ /* 0x000fea0003800000 */
.L_x_97:
        /* <DEDUP_REMOVED lines=10> */
.L_x_100:
[----:B------:R-:W-:Y:S05]  /*3f00*/  BSYNC B1 ;  /* 0x0000000000017941 */ /* 0x000fea0003800000 */
.L_x_99:
[----:B0-----:R-:W-:Y:S01]  /*3f10*/  IADD3 R18, P5, R28, R17, RZ ;  /* 0x000000111c127210 */ /* 0x001fe20007fbe0ff */
        /* <DEDUP_REMOVED lines=10> */
[----:B---3--:R-:W-:-:S06]  /*3fc0*/  IADD3.X R21, R27, UR10, RZ, P6, !PT ;  /* 0x0000000a1b157c10 */ /* 0x008fcc000b7fe4ff */
[----:B------:R-:W-:Y:S05]  /*3fd0*/  @!P4 BRA `(.L_x_102) ;  /* 0x000000000004c947 */ /* 0x000fea0003800000 */
[----:B------:R3:W5:Y:S02]  /*3fe0*/  LDG.E.LTC128B R158, desc[UR14][R20.64] ;  /* 0x0000000e149e7981 */ /* 0x000764000c1e1920 */
.L_x_102:
[----:B------:R-:W-:Y:S05]  /*3ff0*/  BSYNC B1 ;  /* 0x0000000000017941 */ /* 0x000fea0003800000 */
.L_x_101:
[----:B0----5:R-:W-:Y:S01]  /*4000*/  FMUL R19, R158, R13 ;  /* 0x0000000d9e137220 */ /* 0x021fe20000400000 */
[----:B------:R-:W-:Y:S01]  /*4010*/  IMAD.X R23, R31, 0x1, R10, P5 ;  /* 0x000000011f177824 */ /* 0x000fe200028e060a */
[----:B------:R-:W-:Y:S01]  /*4020*/  ISETP.GT.AND P2, PT, R12, RZ, P0 ;  /* 0x000000ff0c00720c */ /* 0x000fe20000744270 */
[----:B------:R-:W-:Y:S01]  /*4030*/  BSSY B1, `(.L_x_103) ;  /* 0x0000008000017945 */ /* 0x000fe20003800000 */
[----:B-1----:R-:W-:Y:S01]  /*4040*/  FFMA R29, R64, R11, R19 ;  /* 0x0000000b401d7223 */ /* 0x002fe20000000013 */
[----:B------:R-:W-:Y:S02]  /*4050*/  IADD3 R18, P6, R24, UR9, RZ ;  /* 0x0000000918127c10 */ /* 0x000fe4000ffde0ff */
[----:B------:R-:W-:Y:S02]  /*4060*/  IADD3 R28, P5, R32, R9, RZ ;  /* 0x00000009201c7210 */ /* 0x000fe40007fbe0ff */
[----:B------:R0:W-:Y:S01]  /*4070*/  @P4 STG.E desc[UR14][R22.64], R29 ;  /* 0x0000001d16004986 */ /* 0x0001e2000c10190e */
[----:B------:R-:W-:-:S05]  /*4080*/  IADD3.X R19, R25, UR10, RZ, P6, !PT ;  /* 0x0000000a19137c10 */ /* 0x000fca000b7fe4ff */
[----:B------:R-:W-:Y:S05]  /*4090*/  @!P2 BRA `(.L_x_104) ;  /* 0x000000000004a947 */ /* 0x000fea0003800000 */
[----:B------:R1:W5:Y:S02]  /*40a0*/  LDG.E.LTC128B R158, desc[UR14][R18.64] ;  /* 0x0000000e129e7981 */ /* 0x000364000c1e1920 */
.L_x_104:
[----:B------:R-:W-:Y:S05]  /*40b0*/  BSYNC B1 ;  /* 0x0000000000017941 */ /* 0x000fea0003800000 */
.L_x_103:
[----:B-----5:R-:W-:Y:S01]  /*40c0*/  FMUL R34, R158, R13 ;  /* 0x0000000d9e227220 */ /* 0x020fe20000400000 */
[----:B0-----:R-:W-:Y:S01]  /*40d0*/  IMAD.X R29, R33, 0x1, R10, P5 ;  /* 0x00000001211d7824 */ /* 0x001fe200028e060a */
[----:B------:R-:W-:Y:S01]  /*40e0*/  ISETP.GT.AND P1, PT, R12, 0x8, P1 ;  /* 0x000000080c00780c */ /* 0x000fe20000f24270 */
        /* <DEDUP_REMOVED lines=8> */
.L_x_106:
[----:B------:R-:W-:Y:S05]  /*4170*/  BSYNC B1 ;  /* 0x0000000000017941 */ /* 0x000fea0003800000 */
.L_x_105:
        /* <DEDUP_REMOVED lines=10> */
.L_x_108:
[----:B------:R-:W-:Y:S05]  /*4220*/  BSYNC B1 ;  /* 0x0000000000017941 */ /* 0x000fea0003800000 */
.L_x_107:
        /* <DEDUP_REMOVED lines=14> */
.L_x_110:
[----:B------:R-:W-:Y:S05]  /*4310*/  BSYNC B1 ;  /* 0x0000000000017941 */ /* 0x000fea0003800000 */
.L_x_109:
[----:B----45:R-:W-:Y:S01]  /*4320*/  FMUL R25, R158, R13 ;  /* 0x0000000d9e197220 */ /* 0x030fe20000400000 */
        /* <DEDUP_REMOVED lines=10> */
.L_x_112:
[----:B------:R-:W-:Y:S05]  /*43d0*/  BSYNC B1 ;  /* 0x0000000000017941 */ /* 0x000fea0003800000 */
.L_x_111:
[----:B-----5:R-:W-:Y:S01]  /*43e0*/  FMUL R34, R158, R13 ;  /* 0x0000000d9e227220 */ /* 0x020fe20000400000 */
[----:B----4-:R-:W-:Y:S01]  /*43f0*/  IMAD.X R33, R29, 0x1, R10, P5 ;  /* 0x000000011d217824 */ /* 0x010fe200028e060a */
        /* <DEDUP_REMOVED lines=9> */
.L_x_114:
[----:B------:R-:W-:Y:S05]  /*4490*/  BSYNC B1 ;  /* 0x0000000000017941 */ /* 0x000fea0003800000 */
.L_x_113:
[----:B----45:R-:W-:Y:S01]  /*44a0*/  FMUL R21, R158, R13 ;  /* 0x0000000d9e157220 */ /* 0x030fe20000400000 */
[----:B------:R-:W-:Y:S01]  /*44b0*/  IMAD.X R35, R23, 0x1, R16, P5 ;  /* 0x0000000117237824 */ /* 0x000fe200028e0610 */
[----:B------:R-:W-:Y:S01]  /*44c0*/  ISETP.GT.AND P2, PT, R12, 0x8, P0 ;  /* 0x000000080c00780c */ /* 0x000fe20000744270 */
[----:B------:R-:W-:Y:S01]  /*44d0*/  BSSY B1, `(.L_x_115) ;  /* 0x0000007000017945 */ /* 0x000fe20003800000 */
[----:B------:R-:W-:Y:S01]  /*44e0*/  FFMA R21, R70, R11, R21 ;  /* 0x0000000b46157223 */ /* 0x000fe20000000015 */
[----:B-1----:R-:W-:-:S04]  /*44f0*/  IADD3 R18, P0, R18, UR7, RZ ;  /* 0x0000000712127c10 */ /* 0x002fc8000ff1e0ff */
[----:B------:R1:W-:Y:S01]  /*4500*/  @P1 STG.E desc[UR14][R34.64], R21 ;  /* 0x0000001522001986 */ /* 0x0003e2000c10190e */
[----:B------:R-:W-:-:S05]  /*4510*/  IADD3.X R19, R19, UR8, RZ, P0, !PT ;  /* 0x0000000813137c10 */ /* 0x000fca00087fe4ff */
[----:B------:R-:W-:Y:S05]  /*4520*/  @!P2 BRA `(.L_x_116) ;  /* 0x000000000004a947 */ /* 0x000fea0003800000 */
[----:B------:R4:W5:Y:S02]  /*4530*/  LDG.E.LTC128B R158, desc[UR14][R18.64] ;  /* 0x0000000e129e7981 */ /* 0x000964000c1e1920 */
.L_x_116:
[----:B------:R-:W-:Y:S05]  /*4540*/  BSYNC B1 ;  /* 0x0000000000017941 */ /* 0x000fea0003800000 */
.L_x_115:
        /* <DEDUP_REMOVED lines=14> */
.L_x_118:
[----:B------:R-:W-:Y:S05]  /*4630*/  BSYNC B1 ;  /* 0x0000000000017941 */ /* 0x000fea0003800000 */
.L_x_117:
[----:B----45:R-:W-:Y:S01]  /*4640*/  FMUL R19, R158, R13 ;  /* 0x0000000d9e137220 */ /* 0x030fe20000400000 */
[----:B------:R-:W-:Y:S01]  /*4650*/  IMAD.X R23, R31, 0x1, R10, P5 ;  /* 0x000000011f177824 */ /* 0x000fe200028e060a */
[----:B------:R-:W-:Y:S01]  /*4660*/  ISETP.GT.AND P2, PT, R12, RZ, P0 ;  /* 0x000000ff0c00720c */ /* 0x000fe20000744270 */
[----:B------:R-:W-:Y:S01]  /*4670*/  BSSY B1, `(.L_x_119) ;  /* 0x0000008000017945 */ /* 0x000fe20003800000 */
[----:B0-----:R-:W-:Y:S01]  /*4680*/  FFMA R29, R72, R11, R19 ;  /* 0x0000000b481d7223 */ /* 0x001fe20000000013 */
[----:B------:R-:W-:Y:S02]  /*4690*/  IADD3 R18, P6, R24, UR9, RZ ;  /* 0x0000000918127c10 */ /* 0x000fe4000ffde0ff */
[----:B------:R-:W-:Y:S02]  /*46a0*/  IADD3 R28, P5, R32, R9, RZ ;  /* 0x00000009201c7210 */ /* 0x000fe40007fbe0ff */
[----:B------:R0:W-:Y:S01]  /*46b0*/  @P4 STG.E desc[UR14][R22.64], R29 ;  /* 0x0000001d16004986 */ /* 0x0001e2000c10190e */
[----:B------:R-:W-:-:S05]  /*46c0*/  IADD3.X R19, R25, UR10, RZ, P6, !PT ;  /* 0x0000000a19137c10 */ /* 0x000fca000b7fe4ff */
[----:B------:R-:W-:Y:S05]  /*46d0*/  @!P2 BRA `(.L_x_120) ;  /* 0x000000000004a947 */ /* 0x000fea0003800000 */
[----:B------:R4:W5:Y:S02]  /*46e0*/  LDG.E.LTC128B R158, desc[UR14][R18.64] ;  /* 0x0000000e129e7981 */ /* 0x000964000c1e1920 */
.L_x_120:
[----:B------:R-:W-:Y:S05]  /*46f0*/  BSYNC B1 ;  /* 0x0000000000017941 */ /* 0x000fea0003800000 */
.L_x_119:
        /* <DEDUP_REMOVED lines=11> */
.L_x_122:
[----:B------:R-:W-:Y:S05]  /*47b0*/  BSYNC B1 ;  /* 0x0000000000017941 */ /* 0x000fea0003800000 */
.L_x_121:
[----:B--2--5:R-:W-:Y:S01]  /*47c0*/  FMUL R27, R158, R13 ;  /* 0x0000000d9e1b7220 */ /* 0x024fe20000400000 */
        /* <DEDUP_REMOVED lines=9> */
.L_x_124:
[----:B------:R-:W-:Y:S05]  /*4860*/  BSYNC B1 ;  /* 0x0000000000017941 */ /* 0x000fea0003800000 */
.L_x_123:
        /* <DEDUP_REMOVED lines=14> */
.L_x_126:
[----:B------:R-:W-:Y:S05]  /*4950*/  BSYNC B1 ;  /* 0x0000000000017941 */ /* 0x000fea0003800000 */
.L_x_125:
[----:B0----5:R-:W-:Y:S01]  /*4960*/  FMUL R25, R158, R13 ;  /* 0x0000000d9e197220 */ /* 0x021fe20000400000 */
        /* <DEDUP_REMOVED lines=10> */
.L_x_128:
[----:B------:R-:W-:Y:S05]  /*4a10*/  BSYNC B1 ;  /* 0x0000000000017941 */ /* 0x000fea0003800000 */
.L_x_127:
        /* <DEDUP_REMOVED lines=11> */
.L_x_130:
[----:B------:R-:W-:Y:S05]  /*4ad0*/  BSYNC B1 ;  /* 0x0000000000017941 */ /* 0x000fea0003800000 */
.L_x_129:
        /* <DEDUP_REMOVED lines=10> */
.L_x_132:
[----:B------:R-:W-:Y:S05]  /*4b80*/  BSYNC B1 ;  /* 0x0000000000017941 */ /* 0x000fea0003800000 */
.L_x_131:
        /* <DEDUP_REMOVED lines=14> */
.L_x_134:
[----:B------:R-:W-:Y:S05]  /*4c70*/  BSYNC B1 ;  /* 0x0000000000017941 */ /* 0x000fea0003800000 */
.L_x_133:
        /* <DEDUP_REMOVED lines=11> */
.L_x_136:
[----:B------:R-:W-:Y:S05]  /*4d30*/  BSYNC B1 ;  /* 0x0000000000017941 */ /* 0x000fea0003800000 */
.L_x_135:
[----:B-----5:R-:W-:Y:S01]  /*4d40*/  FMUL R34, R158, R13 ;  /* 0x0000000d9e227220 */ /* 0x020fe20000400000 */
[----:B----4-:R-:W-:Y:S01]  /*4d50*/  IMAD.X R29, R33, 0x1, R10, P5 ;  /* 0x00000001211d7824 */ /* 0x010fe200028e060a */
        /* <DEDUP_REMOVED lines=9> */
.L_x_138:
[----:B------:R-:W-:Y:S05]  /*4df0*/  BSYNC B1 ;  /* 0x0000000000017941 */ /* 0x000fea0003800000 */
.L_x_137:
[----:B----45:R-:W-:Y:S01]  /*4e00*/  FMUL R27, R158, R13 ;  /* 0x0000000d9e1b7220 */ /* 0x030fe20000400000 */
[----:B------:R-:W-:Y:S01]  /*4e10*/  IMAD.X R35, R31, 0x1, R16, P5 ;  /* 0x000000011f237824 */ /* 0x000fe200028e0610 */
[----:B------:R-:W-:Y:S01]  /*4e20*/  ISETP.GT.AND P2, PT, R12, 0x8, P0 ;  /* 0x000000080c00780c */ /* 0x000fe20000744270 */
[----:B------:R-:W-:Y:S01]  /*4e30*/  BSSY B1, `(.L_x_139) ;  /* 0x0000007000017945 */ /* 0x000fe20003800000 */
[----:B------:R-:W-:Y:S01]  /*4e40*/  FFMA R27, R82, R11, R27 ;  /* 0x0000000b521b7223 */ /* 0x000fe2000000001b */
[----:B---3--:R-:W-:-:S04]  /*4e50*/  IADD3 R24, P0, R24, UR7, RZ ;  /* 0x0000000718187c10 */ /* 0x008fc8000ff1e0ff */
[----:B------:R3:W-:Y:S01]  /*4e60*/  @P1 STG.E desc[UR14][R34.64], R27 ;  /* 0x0000001b22001986 */ /* 0x0007e2000c10190e */
[----:B------:R-:W-:-:S05]  /*4e70*/  IADD3.X R25, R25, UR8, RZ, P0, !PT ;  /* 0x0000000819197c10 */ /* 0x000fca00087fe4ff */
[----:B------:R-:W-:Y:S05]  /*4e80*/  @!P2 BRA `(.L_x_140) ;  /* 0x000000000004a947 */ /* 0x000fea0003800000 */
[----:B------:R4:W5:Y:S02]  /*4e90*/  LDG.E.LTC128B R158, desc[UR14][R24.64] ;  /* 0x0000000e189e7981 */ /* 0x000964000c1e1920 */
.L_x_140:
[----:B------:R-:W-:Y:S05]  /*4ea0*/  BSYNC B1 ;  /* 0x0000000000017941 */ /* 0x000fea0003800000 */
.L_x_139:
        /* <DEDUP_REMOVED lines=14> */
.L_x_142:
[----:B------:R-:W-:Y:S05]  /*4f90*/  BSYNC B1 ;  /* 0x0000000000017941 */ /* 0x000fea0003800000 */
.L_x_141:
        /* <DEDUP_REMOVED lines=11> */
.L_x_144:
[----:B------:R-:W-:Y:S05]  /*5050*/  BSYNC B1 ;  /* 0x0000000000017941 */ /* 0x000fea0003800000 */
.L_x_143:
        /* <DEDUP_REMOVED lines=11> */
.L_x_146:
[----:B------:R-:W-:Y:S05]  /*5110*/  BSYNC B1 ;  /* 0x0000000000017941 */ /* 0x000fea0003800000 */
.L_x_145:
[----:B-1---5:R-:W-:Y:S01]  /*5120*/  FMUL R21, R158, R13 ;  /* 0x0000000d9e157220 */ /* 0x022fe20000400000 */
        /* <DEDUP_REMOVED lines=9> */
.L_x_148:
[----:B------:R-:W-:Y:S05]  /*51c0*/  BSYNC B1 ;  /* 0x0000000000017941 */ /* 0x000fea0003800000 */
.L_x_147:
        /* <DEDUP_REMOVED lines=14> */
.L_x_150:
[----:B------:R-:W-:Y:S05]  /*52b0*/  BSYNC B1 ;  /* 0x0000000000017941 */ /* 0x000fea0003800000 */
.L_x_149:
[----:B0----5:R-:W-:Y:S01]  /*52c0*/  FMUL R19, R158, R13 ;  /* 0x0000000d9e137220 */ /* 0x021fe20000400000 */
[----:B------:R-:W-:Y:S01]  /*52d0*/  IMAD.X R23, R31, 0x1, R10, P5 ;  /* 0x000000011f177824 */ /* 0x000fe200028e060a */
        /* <DEDUP_REMOVED lines=9> */
.L_x_152:
[----:B------:R-:W-:Y:S05]  /*5370*/  BSYNC B1 ;  /* 0x0000000000017941 */ /* 0x000fea0003800000 */
.L_x_151:
        /* <DEDUP_REMOVED lines=11> */
.L_x_154:
[----:B------:R-:W-:Y:S05]  /*5430*/  BSYNC B1 ;  /* 0x0000000000017941 */ /* 0x000fea0003800000 */
.L_x_153:
[----:B---3-5:R-:W-:Y:S01]  /*5440*/  FMUL R27, R158, R13 ;  /* 0x0000000d9e1b7220 */ /* 0x028fe20000400000 */
        /* <DEDUP_REMOVED lines=9> */
.L_x_156:
[----:B------:R-:W-:Y:S05]  /*54e0*/  BSYNC B1 ;  /* 0x0000000000017941 */ /* 0x000fea0003800000 */
.L_x_155:
        /* <DEDUP_REMOVED lines=14> */
.L_x_158:
[----:B------:R-:W-:Y:S05]  /*55d0*/  BSYNC B1 ;  /* 0x0000000000017941 */ /* 0x000fea0003800000 */
.L_x_157:
        /* <DEDUP_REMOVED lines=11> */
.L_x_160:
[----:B------:R-:W-:Y:S05]  /*5690*/  BSYNC B1 ;  /* 0x0000000000017941 */ /* 0x000fea0003800000 */
.L_x_159:
[----:B-----5:R-:W-:Y:S01]  /*56a0*/  FMUL R34, R158, R13 ;  /* 0x0000000d9e227220 */ /* 0x020fe20000400000 */
[----:B----4-:R-:W-:Y:S01]  /*56b0*/  IMAD.X R33, R29, 0x1, R10, P5 ;  /* 0x000000011d217824 */ /* 0x010fe200028e060a */
        /* <DEDUP_REMOVED lines=9> */
.L_x_162:
[----:B------:R-:W-:Y:S05]  /*5750*/  BSYNC B1 ;  /* 0x0000000000017941 */ /* 0x000fea0003800000 */
.L_x_161:
[----:B----45:R-:W-:Y:S01]  /*5760*/  FMUL R21, R158, R13 ;  /* 0x0000000d9e157220 */ /* 0x030fe20000400000 */
        /* <DEDUP_REMOVED lines=9> */
.L_x_164:
[----:B------:R-:W-:Y:S05]  /*5800*/  BSYNC B1 ;  /* 0x0000000000017941 */ /* 0x000fea0003800000 */
.L_x_163:
        /* <DEDUP_REMOVED lines=14> */
.L_x_166:
[----:B------:R-:W-:Y:S05]  /*58f0*/  BSYNC B1 ;  /* 0x0000000000017941 */ /* 0x000fea0003800000 */
.L_x_165:
        /* <DEDUP_REMOVED lines=11> */
.L_x_168:
[----:B------:R-:W-:Y:S05]  /*59b0*/  BSYNC B1 ;  /* 0x0000000000017941 */ /* 0x000fea0003800000 */
.L_x_167:
        /* <DEDUP_REMOVED lines=11> */
.L_x_170:
[----:B------:R-:W-:Y:S05]  /*5a70*/  BSYNC B1 ;  /* 0x0000000000017941 */ /* 0x000fea0003800000 */
.L_x_169:
        /* <DEDUP_REMOVED lines=10> */
.L_x_172:
[----:B------:R-:W-:Y:S05]  /*5b20*/  BSYNC B1 ;  /* 0x0000000000017941 */ /* 0x000fea0003800000 */
.L_x_171:
        /* <DEDUP_REMOVED lines=14> */
.L_x_174:
[----:B------:R-:W-:Y:S05]  /*5c10*/  BSYNC B1 ;  /* 0x0000000000017941 */ /* 0x000fea0003800000 */
.L_x_173:
        /* <DEDUP_REMOVED lines=11> */
.L_x_176:
[----:B------:R-:W-:Y:S05]  /*5cd0*/  BSYNC B1 ;  /* 0x0000000000017941 */ /* 0x000fea0003800000 */
.L_x_175:
        /* <DEDUP_REMOVED lines=11> */
.L_x_178:
[----:B------:R-:W-:Y:S05]  /*5d90*/  BSYNC B1 ;  /* 0x0000000000017941 */ /* 0x000fea0003800000 */
.L_x_177:
        /* <DEDUP_REMOVED lines=10> */
.L_x_180:
[----:B------:R-:W-:Y:S05]  /*5e40*/  BSYNC B1 ;  /* 0x0000000000017941 */ /* 0x000fea0003800000 */
.L_x_179:
        /* <DEDUP_REMOVED lines=14> */
.L_x_182:
[----:B------:R-:W-:Y:S05]  /*5f30*/  BSYNC B1 ;  /* 0x0000000000017941 */ /* 0x000fea0003800000 */
.L_x_181:
        /* <DEDUP_REMOVED lines=11> */
.L_x_184:
[----:B------:R-:W-:Y:S05]  /*5ff0*/  BSYNC B1 ;  /* 0x0000000000017941 */ /* 0x000fea0003800000 */
.L_x_183:
        /* <DEDUP_REMOVED lines=11> */
.L_x_186:
[----:B------:R-:W-:Y:S05]  /*60b0*/  BSYNC B1 ;  /* 0x0000000000017941 */ /* 0x000fea0003800000 */
.L_x_185:
        /* <DEDUP_REMOVED lines=10> */
.L_x_188:
[----:B------:R-:W-:Y:S05]  /*6160*/  BSYNC B1 ;  /* 0x0000000000017941 */ /* 0x000fea0003800000 */
.L_x_187:
        /* <DEDUP_REMOVED lines=14> */
.L_x_190:
[----:B------:R-:W-:Y:S05]  /*6250*/  BSYNC B1 ;  /* 0x0000000000017941 */ /* 0x000fea0003800000 */
.L_x_189:
        /* <DEDUP_REMOVED lines=11> */
.L_x_192:
[----:B------:R-:W-:Y:S05]  /*6310*/  BSYNC B1 ;  /* 0x0000000000017941 */ /* 0x000fea0003800000 */
.L_x_191:
        /* <DEDUP_REMOVED lines=11> */
.L_x_194:
[----:B------:R-:W-:Y:S05]  /*63d0*/  BSYNC B1 ;  /* 0x0000000000017941 */ /* 0x000fea0003800000 */
.L_x_193:
        /* <DEDUP_REMOVED lines=10> */
.L_x_196:
[----:B------:R-:W-:Y:S05]  /*6480*/  BSYNC B1 ;  /* 0x0000000000017941 */ /* 0x000fea0003800000 */
.L_x_195:
        /* <DEDUP_REMOVED lines=14> */
.L_x_198:
[----:B------:R-:W-:Y:S05]  /*6570*/  BSYNC B1 ;  /* 0x0000000000017941 */ /* 0x000fea0003800000 */
.L_x_197:
        /* <DEDUP_REMOVED lines=11> */
.L_x_200:
[----:B------:R-:W-:Y:S05]  /*6630*/  BSYNC B1 ;  /* 0x0000000000017941 */ /* 0x000fea0003800000 */
.L_x_199:
        /* <DEDUP_REMOVED lines=11> */
.L_x_202:
[----:B------:R-:W-:Y:S05]  /*66f0*/  BSYNC B1 ;  /* 0x0000000000017941 */ /* 0x000fea0003800000 */
.L_x_201:
        /* <DEDUP_REMOVED lines=10> */
.L_x_204:
[----:B------:R-:W-:Y:S05]  /*67a0*/  BSYNC B1 ;  /* 0x0000000000017941 */ /* 0x000fea0003800000 */
.L_x_203:
        /* <DEDUP_REMOVED lines=14> */
.L_x_206:
[----:B------:R-:W-:Y:S05]  /*6890*/  BSYNC B1 ;  /* 0x0000000000017941 */ /* 0x000fea0003800000 */
.L_x_205:
        /* <DEDUP_REMOVED lines=11> */
.L_x_208:
[----:B------:R-:W-:Y:S05]  /*6950*/  BSYNC B1 ;  /* 0x0000000000017941 */ /* 0x000fea0003800000 */
.L_x_207:
        /* <DEDUP_REMOVED lines=11> */
.L_x_210:
[----:B------:R-:W-:Y:S05]  /*6a10*/  BSYNC B1 ;  /* 0x0000000000017941 */ /* 0x000fea0003800000 */
.L_x_209:
        /* <DEDUP_REMOVED lines=10> */
.L_x_212:
[----:B------:R-:W-:Y:S05]  /*6ac0*/  BSYNC B1 ;  /* 0x0000000000017941 */ /* 0x000fea0003800000 */
.L_x_211:
        /* <DEDUP_REMOVED lines=14> */
.L_x_214:
[----:B------:R-:W-:Y:S05]  /*6bb0*/  BSYNC B1 ;  /* 0x0000000000017941 */ /* 0x000fea0003800000 */
.L_x_213:
        /* <DEDUP_REMOVED lines=11> */
.L_x_216:
[----:B------:R-:W-:Y:S05]  /*6c70*/  BSYNC B1 ;  /* 0x0000000000017941 */ /* 0x000fea0003800000 */
.L_x_215:
        /* <DEDUP_REMOVED lines=11> */
.L_x_218:
[----:B------:R-:W-:Y:S05]  /*6d30*/  BSYNC B1 ;  /* 0x0000000000017941 */ /* 0x000fea0003800000 */
.L_x_217:
        /* <DEDUP_REMOVED lines=10> */
.L_x_220:
[----:B------:R-:W-:Y:S05]  /*6de0*/  BSYNC B1 ;  /* 0x0000000000017941 */ /* 0x000fea0003800000 */
.L_x_219:
        /* <DEDUP_REMOVED lines=14> */
.L_x_222:
[----:B------:R-:W-:Y:S05]  /*6ed0*/  BSYNC B1 ;  /* 0x0000000000017941 */ /* 0x000fea0003800000 */
.L_x_221:
        /* <DEDUP_REMOVED lines=11> */
.L_x_224:
[----:B------:R-:W-:Y:S05]  /*6f90*/  BSYNC B1 ;  /* 0x0000000000017941 */ /* 0x000fea0003800000 */
.L_x_223:
        /* <DEDUP_REMOVED lines=11> */
.L_x_226:
[----:B------:R-:W-:Y:S05]  /*7050*/  BSYNC B1 ;  /* 0x0000000000017941 */ /* 0x000fea0003800000 */
.L_x_225:
        /* <DEDUP_REMOVED lines=10> */
.L_x_228:
[----:B------:R-:W-:Y:S05]  /*7100*/  BSYNC B1 ;  /* 0x0000000000017941 */ /* 0x000fea0003800000 */
.L_x_227:
        /* <DEDUP_REMOVED lines=14> */
.L_x_230:
[----:B------:R-:W-:Y:S05]  /*71f0*/  BSYNC B1 ;  /* 0x0000000000017941 */ /* 0x000fea0003800000 */
.L_x_229:
        /* <DEDUP_REMOVED lines=11> */
.L_x_232:
[----:B------:R-:W-:Y:S05]  /*72b0*/  BSYNC B1 ;  /* 0x0000000000017941 */ /* 0x000fea0003800000 */
.L_x_231:
        /* <DEDUP_REMOVED lines=11> */
.L_x_234:
[----:B------:R-:W-:Y:S05]  /*7370*/  BSYNC B1 ;  /* 0x0000000000017941 */ /* 0x000fea0003800000 */
.L_x_233:
        /* <DEDUP_REMOVED lines=10> */
.L_x_236:
[----:B------:R-:W-:Y:S05]  /*7420*/  BSYNC B1 ;  /* 0x0000000000017941 */ /* 0x000fea0003800000 */
.L_x_235:
        /* <DEDUP_REMOVED lines=14> */
.L_x_238:
[----:B------:R-:W-:Y:S05]  /*7510*/  BSYNC B1 ;  /* 0x0000000000017941 */ /* 0x000fea0003800000 */
.L_x_237:
        /* <DEDUP_REMOVED lines=11> */
.L_x_240:
[----:B------:R-:W-:Y:S05]  /*75d0*/  BSYNC B1 ;  /* 0x0000000000017941 */ /* 0x000fea0003800000 */
.L_x_239:
        /* <DEDUP_REMOVED lines=11> */
.L_x_242:
[----:B------:R-:W-:Y:S05]  /*7690*/  BSYNC B1 ;  /* 0x0000000000017941 */ /* 0x000fea0003800000 */
.L_x_241:
        /* <DEDUP_REMOVED lines=10> */
.L_x_244:
[----:B------:R-:W-:Y:S05]  /*7740*/  BSYNC B1 ;  /* 0x0000000000017941 */ /* 0x000fea0003800000 */
.L_x_243:
        /* <DEDUP_REMOVED lines=14> */
.L_x_246:
[----:B------:R-:W-:Y:S05]  /*7830*/  BSYNC B1 ;  /* 0x0000000000017941 */ /* 0x000fea0003800000 */
.L_x_245:
        /* <DEDUP_REMOVED lines=11> */
.L_x_248:
[----:B------:R-:W-:Y:S05]  /*78f0*/  BSYNC B1 ;  /* 0x0000000000017941 */ /* 0x000fea0003800000 */
.L_x_247:
        /* <DEDUP_REMOVED lines=11> */
.L_x_250:
[----:B------:R-:W-:Y:S05]  /*79b0*/  BSYNC B1 ;  /* 0x0000000000017941 */ /* 0x000fea0003800000 */
.L_x_249:
        /* <DEDUP_REMOVED lines=10> */
.L_x_252:
[----:B------:R-:W-:Y:S05]  /*7a60*/  BSYNC B1 ;  /* 0x0000000000017941 */ /* 0x000fea0003800000 */
.L_x_251:
        /* <DEDUP_REMOVED lines=14> */
.L_x_254:
[----:B------:R-:W-:Y:S05]  /*7b50*/  BSYNC B1 ;  /* 0x0000000000017941 */ /* 0x000fea0003800000 */
.L_x_253:
        /* <DEDUP_REMOVED lines=11> */
.L_x_256:
[----:B------:R-:W-:Y:S05]  /*7c10*/  BSYNC B1 ;  /* 0x0000000000017941 */ /* 0x000fea0003800000 */
.L_x_255:
        /* <DEDUP_REMOVED lines=11> */
.L_x_258:
[----:B------:R-:W-:Y:S05]  /*7cd0*/  BSYNC B1 ;  /* 0x0000000000017941 */ /* 0x000fea0003800000 */
.L_x_257:
        /* <DEDUP_REMOVED lines=10> */
.L_x_260:
[----:B------:R-:W-:Y:S05]  /*7d80*/  BSYNC B1 ;  /* 0x0000000000017941 */ /* 0x000fea0003800000 */
.L_x_259:
        /* <DEDUP_REMOVED lines=14> */
.L_x_262:
[----:B------:R-:W-:Y:S05]  /*7e70*/  BSYNC B1 ;  /* 0x0000000000017941 */ /* 0x000fea0003800000 */
.L_x_261:
[----:B----45:R-:W-:Y:S01]  /*7e80*/  FMUL R19, R158, R13 ;  /* 0x0000000d9e137220 */ /* 0x030fe20000400000 */
[----:B------:R-:W-:Y:S01]  /*7e90*/  IMAD.X R23, R31, 0x1, R10, P6 ;  /* 0x000000011f177824 */ /* 0x000fe200030e060a */
[----:B------:R-:W-:Y:S01]  /*7ea0*/  ISETP.GT.AND P2, PT, R12, RZ, P1 ;  /* 0x000000ff0c00720c */ /* 0x000fe20000f44270 */
[----:B------:R-:W-:Y:S01]  /*7eb0*/  BSSY B1, `(.L_x_263) ;  /* 0x0000007000017945 */ /* 0x000fe20003800000 */
[----:B------:R-:W-:Y:S01]  /*7ec0*/  FFMA R19, R144, R11, R19 ;  /* 0x0000000b90137223 */ /* 0x000fe20000000013 */
[----:B------:R-:W-:-:S04]  /*7ed0*/  IADD3 R34, P0, R24, UR9, RZ ;  /* 0x0000000918227c10 */ /* 0x000fc8000ff1e0ff */
[----:B------:R4:W-:Y:S01]  /*7ee0*/  @P5 STG.E desc[UR14][R22.64], R19 ;  /* 0x0000001316005986 */ /* 0x0009e2000c10190e */
[----:B------:R-:W-:-:S05]  /*7ef0*/  IADD3.X R35, R25, UR10, RZ, P0, !PT ;  /* 0x0000000a19237c10 */ /* 0x000fca00087fe4ff */
[----:B------:R-:W-:Y:S05]  /*7f00*/  @!P2 BRA `(.L_x_264) ;  /* 0x000000000004a947 */ /* 0x000fea0003800000 */
[----:B------:R0:W5:Y:S02]  /*7f10*/  LDG.E.LTC128B R158, desc[UR14][R34.64] ;  /* 0x0000000e229e7981 */ /* 0x000164000c1e1920 */
.L_x_264:
[----:B------:R-:W-:Y:S05]  /*7f20*/  BSYNC B1 ;  /* 0x0000000000017941 */ /* 0x000fea0003800000 */
.L_x_263:
[----:B------:R-:W-:Y:S01]  /*7f30*/  IADD3 R18, P5, R32, R9, RZ ;  /* 0x0000000920127210 */ /* 0x000fe20007fbe0ff */
[----:B0----5:R-:W-:Y:S01]  /*7f40*/  FMUL R28, R158, R13 ;  /* 0x0000000d9e1c7220 */ /* 0x021fe20000400000 */
[----:B------:R-:W-:Y:S01]  /*7f50*/  ISETP.GT.AND P4, PT, R12, 0x8, P4 ;  /* 0x000000080c00780c */ /* 0x000fe20002784270 */
[----:B------:R-:W-:Y:S01]  /*7f60*/  BSSY B1, `(.L_x_265) ;  /* 0x000000a000017945 */ /* 0x000fe20003800000 */
[----:B--2---:R-:W-:Y:S01]  /*7f70*/  IADD3 R26, P6, R26, UR7, RZ ;  /* 0x000000071a1a7c10 */ /* 0x004fe2000ffde0ff */
[----:B------:R-:W-:Y:S01]  /*7f80*/  FFMA R145, R145, R11, R28 ;  /* 0x0000000b91917223 */ /* 0x000fe2000000001c */
[----:B----4-:R-:W-:Y:S01]  /*7f90*/  IMAD.X R19, R33, 0x1, R10, P5 ;  /* 0x0000000121137824 */ /* 0x010fe200028e060a */
[----:B------:R-:W-:Y:S02]  /*7fa0*/  ISETP.GT.AND P0, PT, R15, 0xf8, PT ;  /* 0x000000f80f00780c */ /* 0x000fe40003f04270 */
[----:B------:R-:W-:Y:S02]  /*7fb0*/  IADD3 R28, P5, R30, R17, RZ ;  /* 0x000000111e1c7210 */ /* 0x000fe40007fbe0ff */
[----:B------:R0:W-:Y:S01]  /*7fc0*/  @P2 STG.E desc[UR14][R18.64], R145 ;  /* 0x0000009112002986 */ /* 0x0001e2000c10190e */
[----:B------:R-:W-:-:S03]  /*7fd0*/  IADD3.X R27, R27, UR8, RZ, P6, !PT ;  /* 0x000000081b1b7c10 */ /* 0x000fc6000b7fe4ff */
[----:B------:R-:W-:Y:S07]  /*7fe0*/  @!P4 BRA `(.L_x_266) ;  /* 0x000000000004c947 */ /* 0x000fee0003800000 */
[----:B------:R2:W5:Y:S02]  /*7ff0*/  LDG.E.LTC128B R158, desc[UR14][R26.64] ;  /* 0x0000000e1a9e7981 */ /* 0x000564000c1e1920 */
.L_x_266:
[----:B------:R-:W-:Y:S05]  /*8000*/  BSYNC B1 ;  /* 0x0000000000017941 */ /* 0x000fea0003800000 */
.L_x_265:
[----:B--2--5:R-:W-:Y:S01]  /*8010*/  FMUL R27, R158, R13 ;  /* 0x0000000d9e1b7220 */ /* 0x024fe20000400000 */
[----:B------:R-:W-:Y:S01]  /*8020*/  IMAD.X R29, R31, 0x1, R16, P5 ;  /* 0x000000011f1d7824 */ /* 0x000fe200028e0610 */
[----:B------:R-:W-:Y:S01]  /*8030*/  ISETP.GT.AND P1, PT, R12, 0x8, P1 ;  /* 0x000000080c00780c */ /* 0x000fe20000f24270 */
[----:B------:R-:W-:Y:S01]  /*8040*/  BSSY B1, `(.L_x_267) ;  /* 0x0000008000017945 */ /* 0x000fe20003800000 */
[----:B------:R-:W-:Y:S01]  /*8050*/  FFMA R27, R146, R11, R27 ;  /* 0x0000000b921b7223 */ /* 0x000fe2000000001b */
[----:B------:R-:W-:Y:S02]  /*8060*/  IADD3 R24, P5, R24, UR7, RZ ;  /* 0x0000000718187c10 */ /* 0x000fe4000ffbe0ff */
[----:B------:R-:W-:Y:S02]  /*8070*/  ISETP.GT.AND P2, PT, R15, 0xf9, PT ;  /* 0x000000f90f00780c */ /* 0x000fe40003f44270 */
[----:B------:R2:W-:Y:S01]  /*8080*/  @P4 STG.E desc[UR14][R28.64], R27 ;  /* 0x0000001b1c004986 */ /* 0x0005e2000c10190e */
[----:B------:R-:W-:-:S05]  /*8090*/  IADD3.X R25, R25, UR8, RZ, P5, !PT ;  /* 0x0000000819197c10 */ /* 0x000fca000affe4ff */
[----:B------:R-:W-:Y:S05]  /*80a0*/  @!P1 BRA `(.L_x_268) ;  /* 0x0000000000049947 */ /* 0x000fea0003800000 */
[----:B------:R4:W5:Y:S02]  /*80b0*/  LDG.E.LTC128B R158, desc[UR14][R24.64] ;  /* 0x0000000e189e7981 */ /* 0x000964000c1e1920 */
.L_x_268:
[----:B------:R-:W-:Y:S05]  /*80c0*/  BSYNC B1 ;  /* 0x0000000000017941 */ /* 0x000fea0003800000 */
.L_x_267:
[----:B----4-:R-:W-:Y:S01]  /*80d0*/  IADD3 R24, P6, R32, R17, RZ ;  /* 0x0000001120187210 */ /* 0x010fe20007fde0ff */
[----:B--2--5:R-:W-:Y:S01]  /*80e0*/  FMUL R28, R158, R13 ;  /* 0x0000000d9e1c7220 */ /* 0x024fe20000400000 */
[----:B------:R-:W-:Y:S01]  /*80f0*/  ISETP.GT.AND P4, PT, R12, RZ, P0 ;  /* 0x000000ff0c00720c */ /* 0x000fe20000784270 */
[----:B------:R-:W-:Y:S01]  /*8100*/  BSSY B1, `(.L_x_269) ;  /* 0x0000009000017945 */ /* 0x000fe20003800000 */
[----:B------:R-:W-:Y:S01]  /*8110*/  IADD3 R26, P5, R22, R9, RZ ;  /* 0x00000009161a7210 */ /* 0x000fe20007fbe0ff */
[----:B------:R-:W-:Y:S02]  /*8120*/  IMAD.X R25, R33, 0x1, R16, P6 ;  /* 0x0000000121197824 */ /* 0x000fe400030e0610 */
[----:B------:R-:W-:-:S05]  /*8130*/  FFMA R147, R147, R11, R28 ;  /* 0x0000000b93937223 */ /* 0x000fca000000001c */
[----:B------:R2:W-:Y:S03]  /*8140*/  @P1 STG.E desc[UR14][R24.64], R147 ;  /* 0x0000009318001986 */ /* 0x0005e6000c10190e */
[----:B------:R-:W-:Y:S05]  /*8150*/  @!P4 BRA `(.L_x_270) ;  /* 0x00000000000cc947 */ /* 0x000fea0003800000 */
[----:B--2---:R-:W-:-:S04]  /*8160*/  IADD3 R24, P1, R20, UR9, RZ ;  /* 0x0000000914187c10 */ /* 0x004fc8000ff3e0ff */
[----:B------:R-:W-:-:S05]  /*8170*/  IADD3.X R25, R21, UR10, RZ, P1, !PT ;  /* 0x0000000a15197c10 */ /* 0x000fca0008ffe4ff */
[----:B------:R4:W5:Y:S04]  /*8180*/  LDG.E.LTC128B R158, desc[UR14][R24.64] ;  /* 0x0000000e189e7981 */ /* 0x000968000c1e1920 */
.L_x_270:
[----:B------:R-:W-:Y:S05]  /*8190*/  BSYNC B1 ;  /* 0x0000000000017941 */ /* 0x000fea0003800000 */
.L_x_269:
[----:B-----5:R-:W-:Y:S01]  /*81a0*/  FMUL R15, R158, R13 ;  /* 0x0000000d9e0f7220 */ /* 0x020fe20000400000 */
[----:B------:R-:W-:Y:S01]  /*81b0*/  IMAD.X R27, R23, 0x1, R10, P5 ;  /* 0x00000001171b7824 */ /* 0x000fe200028e060a */
[----:B------:R-:W-:Y:S01]  /*81c0*/  ISETP.GT.AND P1, PT, R12, RZ, P2 ;  /* 0x000000ff0c00720c */ /* 0x000fe20001724270 */
[----:B------:R-:W-:Y:S01]  /*81d0*/  BSSY B1, `(.L_x_271) ;  /* 0x0000008000017945 */ /* 0x000fe20003800000 */
[----:B------:R-:W-:Y:S01]  /*81e0*/  FFMA R15, R148, R11, R15 ;  /* 0x0000000b940f7223 */ /* 0x000fe2000000000f */
[----:B--2-4-:R-:W-:Y:S02]  /*81f0*/  IADD3 R24, P6, R34, UR9, RZ ;  /* 0x0000000922187c10 */ /* 0x014fe4000ffde0ff */
[----:B------:R-:W-:Y:S02]  /*8200*/  IADD3 R28, P5, R18, R9, RZ ;  /* 0x00000009121c7210 */ /* 0x000fe40007fbe0ff */
[----:B------:R2:W-:Y:S01]  /*8210*/  @P4 STG.E desc[UR14][R26.64], R15 ;  /* 0x0000000f1a004986 */ /* 0x0005e2000c10190e */
[----:B------:R-:W-:-:S05]  /*8220*/  IADD3.X R25, R35, UR10, RZ, P6, !PT ;  /* 0x0000000a23197c10 */ /* 0x000fca000b7fe4ff */
[----:B------:R-:W-:Y:S05]  /*8230*/  @!P1 BRA `(.L_x_272) ;  /* 0x0000000000049947 */ /* 0x000fea0003800000 */
[----:B------:R4:W5:Y:S02]  /*8240*/  LDG.E.LTC128B R158, desc[UR14][R24.64] ;  /* 0x0000000e189e7981 */ /* 0x000964000c1e1920 */
.L_x_272:
[----:B------:R-:W-:Y:S05]  /*8250*/  BSYNC B1 ;  /* 0x0000000000017941 */ /* 0x000fea0003800000 */
.L_x_271:
[----:B----45:R-:W-:Y:S01]  /*8260*/  FMUL R24, R158, R13 ;  /* 0x0000000d9e187220 */ /* 0x030fe20000400000 */
[----:B------:R-:W-:Y:S01]  /*8270*/  IMAD.X R29, R19, 0x1, R10, P5 ;  /* 0x00000001131d7824 */ /* 0x000fe200028e060a */
        /* <DEDUP_REMOVED lines=9> */
.L_x_274:
[----:B------:R-:W-:Y:S05]  /*8310*/  BSYNC B1 ;  /* 0x0000000000017941 */ /* 0x000fea0003800000 */
.L_x_273:
[----:B------:R-:W-:Y:S01]  /*8320*/  ISETP.GT.AND P2, PT, R12, 0x8, P2 ;  /* 0x000000080c00780c */ /* 0x000fe20001744270 */
[----:B-----5:R-:W-:Y:S01]  /*8330*/  FMUL R9, R158, R13 ;  /* 0x0000000d9e097220 */ /* 0x020fe20000400000 */
[----:B------:R-:W-:Y:S01]  /*8340*/  IMAD.X R25, R23, 0x1, R16, P5 ;  /* 0x0000000117197824 */ /* 0x000fe200028e0610 */
[----:B------:R-:W-:Y:S02]  /*8350*/  BSSY B1, `(.L_x_275) ;  /* 0x0000007000017945 */ /* 0x000fe40003800000 */
[----:B------:R-:W-:-:S05]  /*8360*/  FFMA R9, R150, R11, R9 ;  /* 0x0000000b96097223 */ /* 0x000fca0000000009 */
[----:B------:R0:W-:Y:S01]  /*8370*/  @P0 STG.E desc[UR14][R24.64], R9 ;  /* 0x0000000918000986 */ /* 0x0001e2000c10190e */
[----:B----4-:R-:W-:-:S04]  /*8380*/  IADD3 R20, P0, R34, UR7, RZ ;  /* 0x0000000722147c10 */ /* 0x010fc8000ff1e0ff */
[----:B------:R-:W-:Y:S01]  /*8390*/  IADD3.X R21, R35, UR8, RZ, P0, !PT ;  /* 0x0000000823157c10 */ /* 0x000fe200087fe4ff */
[----:B------:R-:W-:Y:S08]  /*83a0*/  @!P2 BRA `(.L_x_276) ;  /* 0x000000000004a947 */ /* 0x000ff00003800000 */
[----:B------:R4:W5:Y:S02]  /*83b0*/  LDG.E.LTC128B R158, desc[UR14][R20.64] ;  /* 0x0000000e149e7981 */ /* 0x000964000c1e1920 */
.L_x_276:
[----:B------:R-:W-:Y:S05]  /*83c0*/  BSYNC B1 ;  /* 0x0000000000017941 */ /* 0x000fea0003800000 */
.L_x_275:
[----:B------:R-:W-:Y:S05]  /*83d0*/  @!P2 BRA `(.L_x_277) ;  /* 0x0000002c0014a947 */ /* 0x000fea0003800000 */
[----:B0-----:R-:W-:Y:S01]  /*83e0*/  IADD3 R18, P0, R18, R17, RZ ;  /* 0x0000001112127210 */ /* 0x001fe20007f1e0ff */
[----:B-----5:R-:W-:-:S04]  /*83f0*/  FMUL R158, R158, R13 ;  /* 0x0000000d9e9e7220 */ /* 0x020fc80000400000 */
[----:B------:R-:W-:Y:S02]  /*8400*/  IMAD.X R19, R19, 0x1, R16, P0 ;  /* 0x0000000113137824 */ /* 0x000fe400000e0610 */
[----:B------:R-:W-:-:S05]  /*8410*/  FFMA R151, R151, R11, R158 ;  /* 0x0000000b97977223 */ /* 0x000fca000000009e */
[----:B------:R0:W-:Y:S01]  /*8420*/  STG.E desc[UR14][R18.64], R151 ;  /* 0x0000009712007986 */ /* 0x0001e2000c10190e */
[----:B------:R-:W-:Y:S05]  /*8430*/  BRA `(.L_x_277) ;  /* 0x0000002800fc7947 */ /* 0x000fea0003800000 */
.L_x_26:
[----:B------:R-:W-:Y:S01]  /*8440*/  ULDC.64 UR8, c[0x0][0x6c0] ;  /* 0x0001b00000087ab9 */ /* 0x000fe20000000a00 */
[----:B------:R-:W-:Y:S01]  /*8450*/  ISETP.GT.AND P2, PT, R15, 0x1, PT ;  /* 0x000000010f00780c */ /* 0x000fe20003f44270 */
[-C--:B--2---:R-:W-:Y:S01]  /*8460*/  FMUL R23, R24, R11.reuse ;  /* 0x0000000b18177220 */ /* 0x084fe20000400000 */
[----:B------:R-:W-:Y:S01]  /*8470*/  LEA R18, P1, R156, UR8, 0x2 ;  /* 0x000000089c127c11 */ /* 0x000fe2000f8210ff */
[-C--:B------:R-:W-:Y:S01]  /*8480*/  FMUL R25, R25, R11.reuse ;  /* 0x0000000b19197220 */ /* 0x080fe20000400000 */
[----:B------:R-:W-:Y:S01]  /*8490*/  ISETP.GT.AND P4, PT, R12, RZ, P2 ;  /* 0x000000ff0c00720c */ /* 0x000fe20001784270 */
[----:B------:R-:W-:Y:S01]  /*84a0*/  IMAD.SHL.U32 R10, R16, 0x20, RZ ;  /* 0x00000020100a7824 */ /* 0x000fe200078e00ff */
[----:B------:R-:W-:Y:S01]  /*84b0*/  LEA.HI.X R19, R156, UR9, R165, 0x2, P1 ;  /* 0x000000099c137c11 */ /* 0x000fe200088f14a5 */
[-C--:B------:R-:W-:Y:S01]  /*84c0*/  FMUL R153, R26, R11.reuse ;  /* 0x0000000b1a997220 */ /* 0x080fe20000400000 */
[----:B------:R-:W-:Y:S01]  /*84d0*/  ISETP.GT.AND P1, PT, R12, 0x8, P0 ;  /* 0x000000080c00780c */ /* 0x000fe20000724270 */
[-C--:B------:R-:W-:Y:S01]  /*84e0*/  FMUL R27, R27, R11.reuse ;  /* 0x0000000b1b1b7220 */ /* 0x080fe20000400000 */
[----:B------:R-:W-:Y:S01]  /*84f0*/  ISETP.GT.AND P0, PT, R15, 0x8, PT ;  /* 0x000000080f00780c */ /* 0x000fe20003f04270 */
[----:B------:R0:W-:Y:S01]  /*8500*/  @P5 STG.E desc[UR14][R18.64], R23 ;  /* 0x0000001712005986 */ /* 0x0001e2000c10190e */
[-C--:B------:R-:W-:Y:S01]  /*8510*/  LEA R20, P5, R16, R18.reuse, 0x2 ;  /* 0x0000001210147211 */ /* 0x080fe200078a10ff */
[-C--:B------:R-:W-:Y:S01]  /*8520*/  FMUL R155, R28, R11.reuse ;  /* 0x0000000b1c9b7220 */ /* 0x080fe20000400000 */
[----:B------:R-:W-:Y:S01]  /*8530*/  ISETP.GT.AND P2, PT, R12, 0x8, P2 ;  /* 0x000000080c00780c */ /* 0x000fe20001744270 */
[----:B------:R-:W-:Y:S01]  /*8540*/  FMUL R29, R29, R11 ;  /* 0x0000000b1d1d7220 */ /* 0x000fe20000400000 */
[C-C-:B------:R-:W-:Y:S01]  /*8550*/  LEA.HI.X R21, R16.reuse, R19, R17.reuse, 0x2, P5 ;  /* 0x0000001310157211 */ /* 0x140fe200028f1411 */
[-C--:B------:R-:W-:Y:S01]  /*8560*/  FMUL R31, R31, R11.reuse ;  /* 0x0000000b1f1f7220 */ /* 0x080fe20000400000 */
[----:B------:R-:W-:Y:S01]  /*8570*/  SHF.L.U64.HI R9, R16, 0x5, R17 ;  /* 0x0000000510097819 */ /* 0x000fe20000010211 */
[-C--:B------:R-:W-:Y:S01]  /*8580*/  FMUL R33, R33, R11.reuse ;  /* 0x0000000b21217220 */ /* 0x080fe20000400000 */
[----:B------:R-:W-:Y:S01]  /*8590*/  ISETP.GT.AND P5, PT, R12, RZ, P0 ;  /* 0x000000ff0c00720c */ /* 0x000fe200007a4270 */
[----:B------:R1:W-:Y:S01]  /*85a0*/  @P4 STG.E desc[UR14][R20.64], R25 ;  /* 0x0000001914004986 */ /* 0x0003e2000c10190e */
[C---:B------:R-:W-:Y:S01]  /*85b0*/  IADD3 R22, P4, R10.reuse, R18, RZ ;  /* 0x000000120a167210 */ /* 0x040fe20007f9e0ff */
[-C--:B------:R-:W-:Y:S01]  /*85c0*/  FMUL R35, R35, R11.reuse ;  /* 0x0000000b23237220 */ /* 0x080fe20000400000 */
[----:B------:R-:W-:Y:S01]  /*85d0*/  IADD3 R24, P6, R10, R20, RZ ;  /* 0x000000140a187210 */ /* 0x000fe20007fde0ff */
[----:B------:R2:W-:Y:S01]  /*85e0*/  @P1 STG.E desc[UR14][R18.64+0x20], R153 ;  /* 0x0000209912001986 */ /* 0x0005e2000c10190e */
[----:B------:R-:W-:Y:S01]  /*85f0*/  ISETP.GT.AND P1, PT, R15, 0x9, PT ;  /* 0x000000090f00780c */ /* 0x000fe20003f24270 */
[----:B0-----:R-:W-:Y:S01]  /*8600*/  IMAD.X R23, R9, 0x1, R19, P4 ;  /* 0x0000000109177824 */ /* 0x001fe200020e0613 */
[C---:B------:R-:W-:Y:S01]  /*8610*/  ISETP.GT.AND P0, PT, R12.reuse, 0x8, P0 ;  /* 0x000000080c00780c */ /* 0x040fe20000704270 */
[----:B------:R0:W-:Y:S01]  /*8620*/  @P2 STG.E desc[UR14][R20.64+0x20], R27 ;  /* 0x0000201b14002986 */ /* 0x0001e2000c10190e */
[----:B------:R-:W-:Y:S01]  /*8630*/  ISETP.GT.AND P4, PT, R12, RZ, P1 ;  /* 0x000000ff0c00720c */ /* 0x000fe20000f84270 */
[-C--:B------:R-:W-:Y:S01]  /*8640*/  FMUL R37, R37, R11.reuse ;  /* 0x0000000b25257220 */ /* 0x080fe20000400000 */
[----:B------:R-:W-:Y:S01]  /*8650*/  IADD3 R17, P2, R10, 0x20, RZ ;  /* 0x000000200a117810 */ /* 0x000fe20007f5e0ff */
[----:B------:R3:W-:Y:S01]  /*8660*/  @P5 STG.E desc[UR14][R22.64], R155 ;  /* 0x0000009b16005986 */ /* 0x0007e2000c10190e */
[----:B-1----:R-:W-:Y:S01]  /*8670*/  IMAD.X R25, R9, 0x1, R21, P6 ;  /* 0x0000000109197824 */ /* 0x002fe200030e0615 */
[----:B------:R-:W-:Y:S01]  /*8680*/  ISETP.GT.AND P1, PT, R12, 0x8, P1 ;  /* 0x000000080c00780c */ /* 0x000fe20000f24270 */
[----:B------:R-:W-:Y:S01]  /*8690*/  FMUL R39, R39, R11 ;  /* 0x0000000b27277220 */ /* 0x000fe20000400000 */
[----:B--2---:R-:W-:Y:S01]  /*86a0*/  IADD3 R18, P5, R17, R18, RZ ;  /* 0x0000001211127210 */ /* 0x004fe20007fbe0ff */
[----:B------:R-:W-:-:S02]  /*86b0*/  IMAD.X R16, RZ, RZ, R9, P2 ;  /* 0x000000ffff107224 */ /* 0x000fc400010e0609 */
[-C--:B------:R-:W-:Y:S01]  /*86c0*/  FMUL R153, R30, R11.reuse ;  /* 0x0000000b1e997220 */ /* 0x080fe20000400000 */
[----:B------:R-:W-:Y:S01]  /*86d0*/  ISETP.GT.AND P2, PT, R15, 0x10, PT ;  /* 0x000000100f00780c */ /* 0x000fe20003f44270 */
[-C--:B------:R-:W-:Y:S01]  /*86e0*/  FMUL R41, R41, R11.reuse ;  /* 0x0000000b29297220 */ /* 0x080fe20000400000 */
[----:B------:R-:W-:Y:S01]  /*86f0*/  IMAD.X R19, R16, 0x1, R19, P5 ;  /* 0x0000000110137824 */ /* 0x000fe200028e0613 */
[----:B------:R-:W-:Y:S01]  /*8700*/  @P4 STG.E desc[UR14][R24.64], R29 ;  /* 0x0000001d18004986 */ /* 0x000fe2000c10190e */
[----:B0-----:R-:W-:Y:S01]  /*8710*/  IADD3 R20, P4, R17, R20, RZ ;  /* 0x0000001411147210 */ /* 0x001fe20007f9e0ff */
[-C--:B---3--:R-:W-:Y:S01]  /*8720*/  FMUL R155, R32, R11.reuse ;  /* 0x0000000b209b7220 */ /* 0x088fe20000400000 */
[----:B------:R-:W-:Y:S01]  /*8730*/  ISETP.GT.AND P5, PT, R12, RZ, P2 ;  /* 0x000000ff0c00720c */ /* 0x000fe200017a4270 */
[----:B------:R0:W-:Y:S01]  /*8740*/  @P0 STG.E desc[UR14][R18.64], R153 ;  /* 0x0000009912000986 */ /* 0x0001e2000c10190e */
[----:B------:R-:W-:Y:S01]  /*8750*/  ISETP.GT.AND P0, PT, R15, 0x11, PT ;  /* 0x000000110f00780c */ /* 0x000fe20003f04270 */
[----:B------:R-:W-:Y:S01]  /*8760*/  IMAD.X R21, R16, 0x1, R21, P4 ;  /* 0x0000000110157824 */ /* 0x000fe200020e0615 */
[----:B------:R-:W-:Y:S01]  /*8770*/  IADD3 R26, P6, R10, R22, RZ ;  /* 0x000000160a1a7210 */ /* 0x000fe20007fde0ff */
[-C--:B------:R-:W-:Y:S01]  /*8780*/  FMUL R43, R43, R11.reuse ;  /* 0x0000000b2b2b7220 */ /* 0x080fe20000400000 */
[C---:B------:R-:W-:Y:S01]  /*8790*/  ISETP.GT.AND P4, PT, R12.reuse, RZ, P0 ;  /* 0x000000ff0c00720c */ /* 0x040fe20000784270 */
[-C--:B------:R-:W-:Y:S01]  /*87a0*/  FMUL R45, R45, R11.reuse ;  /* 0x0000000b2d2d7220 */ /* 0x080fe20000400000 */
[----:B------:R1:W-:Y:S01]  /*87b0*/  @P1 STG.E desc[UR14][R20.64], R31 ;  /* 0x0000001f14001986 */ /* 0x0003e2000c10190e */
[----:B------:R-:W-:Y:S01]  /*87c0*/  IMAD.X R27, R9, 0x1, R23, P6 ;  /* 0x00000001091b7824 */ /* 0x000fe200030e0617 */
[----:B------:R-:W-:Y:S01]  /*87d0*/  ISETP.GT.AND P1, PT, R12, 0x8, P2 ;  /* 0x000000080c00780c */ /* 0x000fe20001724270 */
[-C--:B------:R-:W-:Y:S01]  /*87e0*/  FMUL R47, R47, R11.reuse ;  /* 0x0000000b2f2f7220 */ /* 0x080fe20000400000 */
[----:B------:R-:W-:Y:S01]  /*87f0*/  IADD3 R28, P2, R10, R24, RZ ;  /* 0x000000180a1c7210 */ /* 0x000fe20007f5e0ff */
[-C--:B0-----:R-:W-:Y:S01]  /*8800*/  FMUL R153, R34, R11.reuse ;  /* 0x0000000b22997220 */ /* 0x081fe20000400000 */
[----:B------:R-:W-:Y:S01]  /*8810*/  @P5 STG.E desc[UR14][R26.64], R155 ;  /* 0x0000009b1a005986 */ /* 0x000fe2000c10190e */
[----:B------:R-:W-:Y:S01]  /*8820*/  IADD3 R18, P5, R17, R22, RZ ;  /* 0x0000001611127210 */ /* 0x000fe20007fbe0ff */
[-C--:B------:R-:W-:Y:S01]  /*8830*/  FMUL R49, R49, R11.reuse ;  /* 0x0000000b31317220 */ /* 0x080fe20000400000 */
[----:B------:R-:W-:Y:S01]  /*8840*/  IMAD.X R29, R9, 0x1, R25, P2 ;  /* 0x00000001091d7824 */ /* 0x000fe200010e0619 */
[----:B------:R-:W-:Y:S01]  /*8850*/  ISETP.GT.AND P0, PT, R12, 0x8, P0 ;  /* 0x000000080c00780c */ /* 0x000fe20000704270 */
[-C--:B------:R-:W-:Y:S01]  /*8860*/  FMUL R51, R51, R11.reuse ;  /* 0x0000000b33337220 */ /* 0x080fe20000400000 */
[----:B------:R-:W-:Y:S01]  /*8870*/  ISETP.GT.AND P2, PT, R15, 0x18, PT ;  /* 0x000000180f00780c */ /* 0x000fe20003f44270 */
[----:B------:R-:W-:Y:S01]  /*8880*/  IMAD.X R19, R16, 0x1, R23, P5 ;  /* 0x0000000110137824 */ /* 0x000fe200028e0617 */
[----:B------:R0:W-:Y:S01]  /*8890*/  @P4 STG.E desc[UR14][R28.64], R33 ;  /* 0x000000211c004986 */ /* 0x0001e2000c10190e */
[----:B-1----:R-:W-:Y:S01]  /*88a0*/  IADD3 R20, P4, R17, R24, RZ ;  /* 0x0000001811147210 */ /* 0x002fe20007f9e0ff */
[-C--:B------:R-:W-:Y:S01]  /*88b0*/  FMUL R31, R36, R11.reuse ;  /* 0x0000000b241f7220 */ /* 0x080fe20000400000 */
        /* <DEDUP_REMOVED lines=11> */
[-C--:B0-----:R-:W-:Y:S01]  /*8970*/  FMUL R33, R38, R11.reuse ;  /* 0x0000000b26217220 */ /* 0x081fe20000400000 */
[----:B------:R-:W-:Y:S01]  /*8980*/  IADD3 R24, P2, R10, R28, RZ ;  /* 0x0000001c0a187210 */ /* 0x000fe20007f5e0ff */
[-C--:B------:R-:W-:Y:S01]  /*8990*/  FMUL R57, R57, R11.reuse ;  /* 0x0000000b39397220 */ /* 0x080fe20000400000 */
[----:B------:R0:W-:Y:S01]  /*89a0*/  @P5 STG.E desc[UR14][R22.64], R31 ;  /* 0x0000001f16005986 */ /* 0x0001e2000c10190e */
[----:B-1----:R-:W-:Y:S01]  /*89b0*/  IADD3 R18, P5, R17, R26, RZ ;  /* 0x0000001a11127210 */ /* 0x002fe20007fbe0ff */
[-C--:B------:R-:W-:Y:S01]  /*89c0*/  FMUL R59, R59, R11.reuse ;  /* 0x0000000b3b3b7220 */ /* 0x080fe20000400000 */
[----:B------:R-:W-:Y:S01]  /*89d0*/  IMAD.X R25, R9, 0x1, R29, P2 ;  /* 0x0000000109197824 */ /* 0x000fe200010e061d */
[----:B------:R-:W-:Y:S01]  /*89e0*/  ISETP.GT.AND P1, PT, R12, 0x8, P1 ;  /* 0x000000080c00780c */ /* 0x000fe20000f24270 */
[-C--:B------:R-:W-:Y:S01]  /*89f0*/  FMUL R61, R61, R11.reuse ;  /* 0x0000000b3d3d7220 */ /* 0x080fe20000400000 */
[----:B------:R-:W-:Y:S01]  /*8a00*/  ISETP.GT.AND P2, PT, R15, 0x20, PT ;  /* 0x000000200f00780c */ /* 0x000fe20003f44270 */
[----:B------:R-:W-:Y:S01]  /*8a10*/  IMAD.X R19, R16, 0x1, R27, P5 ;  /* 0x0000000110137824 */ /* 0x000fe200028e061b */
[----:B------:R-:W-:Y:S01]  /*8a20*/  @P4 STG.E desc[UR14][R24.64], R37 ;  /* 0x0000002518004986 */ /* 0x000fe2000c10190e */
[----:B--2---:R-:W-:Y:S01]  /*8a30*/  IADD3 R20, P4, R17, R28, RZ ;  /* 0x0000001c11147210 */ /* 0x004fe20007f9e0ff */
[-C--:B------:R-:W-:Y:S01]  /*8a40*/  FMUL R63, R63, R11.reuse ;  /* 0x0000000b3f3f7220 */ /* 0x080fe20000400000 */
[----:B------:R-:W-:Y:S01]  /*8a50*/  ISETP.GT.AND P5, PT, R12, RZ, P2 ;  /* 0x000000ff0c00720c */ /* 0x000fe200017a4270 */
[----:B------:R1:W-:Y:S01]  /*8a60*/  @P0 STG.E desc[UR14][R18.64], R33 ;  /* 0x0000002112000986 */ /* 0x0003e2000c10190e */
[----:B------:R-:W-:Y:S01]  /*8a70*/  ISETP.GT.AND P0, PT, R15, 0x21, PT ;  /* 0x000000210f00780c */ /* 0x000fe20003f04270 */
[----:B------:R-:W-:Y:S01]  /*8a80*/  IMAD.X R21, R16, 0x1, R29, P4 ;  /* 0x0000000110157824 */ /* 0x000fe200020e061d */
[----:B------:R-:W-:Y:S01]  /*8a90*/  IADD3 R26, P6, R10, R22, RZ ;  /* 0x000000160a1a7210 */ /* 0x000fe20007fde0ff */
[-C--:B0-----:R-:W-:Y:S01]  /*8aa0*/  FMUL R31, R40, R11.reuse ;  /* 0x0000000b281f7220 */ /* 0x081fe20000400000 */
[C---:B------:R-:W-:Y:S01]  /*8ab0*/  ISETP.GT.AND P4, PT, R12.reuse, RZ, P0 ;  /* 0x000000ff0c00720c */ /* 0x040fe20000784270 */
[-C--:B------:R-:W-:Y:S01]  /*8ac0*/  FMUL R65, R65, R11.reuse ;  /* 0x0000000b41417220 */ /* 0x080fe20000400000 */
[----:B------:R0:W-:Y:S01]  /*8ad0*/  @P1 STG.E desc[UR14][R20.64], R39 ;  /* 0x0000002714001986 */ /* 0x0001e2000c10190e */
[----:B------:R-:W-:Y:S01]  /*8ae0*/  IMAD.X R27, R9, 0x1, R23, P6 ;  /* 0x00000001091b7824 */ /* 0x000fe200030e0617 */
[----:B------:R-:W-:Y:S01]  /*8af0*/  ISETP.GT.AND P1, PT, R12, 0x8, P2 ;  /* 0x000000080c00780c */ /* 0x000fe20001724270 */
[-C--:B------:R-:W-:Y:S01]  /*8b00*/  FMUL R67, R67, R11.reuse ;  /* 0x0000000b43437220 */ /* 0x080fe20000400000 */
[----:B------:R-:W-:Y:S01]  /*8b10*/  IADD3 R28, P2, R10, R24, RZ ;  /* 0x000000180a1c7210 */ /* 0x000fe20007f5e0ff */
[-C--:B-1----:R-:W-:Y:S01]  /*8b20*/  FMUL R33, R42, R11.reuse ;  /* 0x0000000b2a217220 */ /* 0x082fe20000400000 */
[----:B------:R1:W-:Y:S01]  /*8b30*/  @P5 STG.E desc[UR14][R26.64], R31 ;  /* 0x0000001f1a005986 */ /* 0x0003e2000c10190e */
[----:B------:R-:W-:Y:S01]  /*8b40*/  IADD3 R18, P5, R17, R22, RZ ;  /* 0x0000001611127210 */ /* 0x000fe20007fbe0ff */
[-C--:B------:R-:W-:Y:S01]  /*8b50*/  FMUL R69, R69, R11.reuse ;  /* 0x0000000b45457220 */ /* 0x080fe20000400000 */
[----:B------:R-:W-:Y:S01]  /*8b60*/  IMAD.X R29, R9, 0x1, R25, P2 ;  /* 0x00000001091d7824 */ /* 0x000fe200010e0619 */
[----:B------:R-:W-:Y:S01]  /*8b70*/  ISETP.GT.AND P0, PT, R12, 0x8, P0 ;  /* 0x000000080c00780c */ /* 0x000fe20000704270 */
[-C--:B------:R-:W-:Y:S01]  /*8b80*/  FMUL R71, R71, R11.reuse ;  /* 0x0000000b47477220 */ /* 0x080fe20000400000 */
[----:B------:R-:W-:Y:S01]  /*8b90*/  ISETP.GT.AND P2, PT, R15, 0x28, PT ;  /* 0x000000280f00780c */ /* 0x000fe20003f44270 */
[----:B------:R-:W-:Y:S01]  /*8ba0*/  IMAD.X R19, R16, 0x1, R23, P5 ;  /* 0x0000000110137824 */ /* 0x000fe200028e0617 */
[----:B------:R-:W-:Y:S01]  /*8bb0*/  @P4 STG.E desc[UR14][R28.64], R41 ;  /* 0x000000291c004986 */ /* 0x000fe2000c10190e */
[----:B0-----:R-:W-:Y:S01]  /*8bc0*/  IADD3 R20, P4, R17, R24, RZ ;  /* 0x0000001811147210 */ /* 0x001fe20007f9e0ff */
[-C--:B------:R-:W-:Y:S01]  /*8bd0*/  FMUL R73, R73, R11.reuse ;  /* 0x0000000b49497220 */ /* 0x080fe20000400000 */
[----:B------:R-:W-:Y:S01]  /*8be0*/  ISETP.GT.AND P5, PT, R12, RZ, P2 ;  /* 0x000000ff0c00720c */ /* 0x000fe200017a4270 */
[----:B------:R0:W-:Y:S01]  /*8bf0*/  @P1 STG.E desc[UR14][R18.64], R33 ;  /* 0x0000002112001986 */ /* 0x0001e2000c10190e */
[----:B------:R-:W-:Y:S01]  /*8c00*/  ISETP.GT.AND P1, PT, R15, 0x29, PT ;  /* 0x000000290f00780c */ /* 0x000fe20003f24270 */
[----:B------:R-:W-:Y:S01]  /*8c10*/  IMAD.X R21, R16, 0x1, R25, P4 ;  /* 0x0000000110157824 */ /* 0x000fe200020e0619 */
[----:B------:R-:W-:Y:S01]  /*8c20*/  IADD3 R22, P6, R10, R26, RZ ;  /* 0x0000001a0a167210 */ /* 0x000fe20007fde0ff */
[-C--:B-1----:R-:W-:Y:S01]  /*8c30*/  FMUL R31, R44, R11.reuse ;  /* 0x0000000b2c1f7220 */ /* 0x082fe20000400000 */
        /* <DEDUP_REMOVED lines=17> */
[----:B-1----:R-:W-:Y:S01]  /*8d50*/  IADD3 R20, P4, R17, R28, RZ ;  /* 0x0000001c11147210 */ /* 0x002fe20007f9e0ff */
        /* <DEDUP_REMOVED lines=119> */
[----:B------:R-:W-:Y:S01]  /*94d0*/  ISETP.GT.AND P2, PT, R15, 0x58, PT ;  /* 0x000000580f00780c */ /* 0x000fe20003f44270 */
[-C--:B------:R-:W-:Y:S01]  /*94e0*/  FMUL R131, R131, R11.reuse ;  /* 0x0000000b83837220 */ /* 0x080fe20000400000 */
[----:B------:R-:W-:Y:S01]  /*94f0*/  ISETP.GT.AND P0, PT, R12, 0x8, P0 ;  /* 0x000000080c00780c */ /* 0x000fe20000704270 */
[----:B------:R-:W-:Y:S01]  /*9500*/  IMAD.X R19, R16, 0x1, R23, P5 ;  /* 0x0000000110137824 */ /* 0x000fe200028e0617 */
[----:B------:R-:W-:Y:S01]  /*9510*/  @P4 STG.E desc[UR14][R28.64], R65 ;  /* 0x000000411c004986 */ /* 0x000fe2000c10190e */
[----:B------:R-:W-:Y:S01]  /*9520*/  ISETP.GT.AND P5, PT, R12, RZ, P2 ;  /* 0x000000ff0c00720c */ /* 0x000fe200017a4270 */
[-C--:B------:R-:W-:Y:S01]  /*9530*/  FMUL R133, R133, R11.reuse ;  /* 0x0000000b85857220 */ /* 0x080fe20000400000 */
[----:B0-----:R-:W-:Y:S01]  /*9540*/  IADD3 R20, P4, R17, R24, RZ ;  /* 0x0000001811147210 */ /* 0x001fe20007f9e0ff */
[----:B------:R0:W-:Y:S01]  /*9550*/  @P1 STG.E desc[UR14][R18.64], R33 ;  /* 0x0000002112001986 */ /* 0x0001e2000c10190e */
[----:B------:R-:W-:Y:S01]  /*9560*/  IADD3 R22, P6, R10, R26, RZ ;  /* 0x0000001a0a167210 */ /* 0x000fe20007fde0ff */
[-C--:B-1----:R-:W-:Y:S01]  /*9570*/  FMUL R31, R68, R11.reuse ;  /* 0x0000000b441f7220 */ /* 0x082fe20000400000 */
[----:B------:R-:W-:Y:S01]  /*9580*/  ISETP.GT.AND P1, PT, R15, 0x59, PT ;  /* 0x000000590f00780c */ /* 0x000fe20003f24270 */
[----:B------:R-:W-:Y:S01]  /*9590*/  IMAD.X R21, R16, 0x1, R25, P4 ;  /* 0x0000000110157824 */ /* 0x000fe200020e0619 */
[C---:B------:R-:W-:Y:S01]  /*95a0*/  ISETP.GT.AND P2, PT, R12.reuse, 0x8, P2 ;  /* 0x000000080c00780c */ /* 0x040fe20001744270 */
[----:B------:R-:W-:Y:S01]  /*95b0*/  IMAD.X R23, R9, 0x1, R27, P6 ;  /* 0x0000000109177824 */ /* 0x000fe200030e061b */
[----:B------:R-:W-:Y:S01]  /*95c0*/  ISETP.GT.AND P4, PT, R12, RZ, P1 ;  /* 0x000000ff0c00720c */ /* 0x000fe20000f84270 */
[-C--:B------:R-:W-:Y:S01]  /*95d0*/  FMUL R135, R135, R11.reuse ;  /* 0x0000000b87877220 */ /* 0x080fe20000400000 */
[----:B------:R1:W-:Y:S01]  /*95e0*/  @P0 STG.E desc[UR14][R20.64], R67 ;  /* 0x0000004314000986 */ /* 0x0003e2000c10190e */
[----:B------:R-:W-:Y:S01]  /*95f0*/  IADD3 R24, P0, R10, R28, RZ ;  /* 0x0000001c0a187210 */ /* 0x000fe20007f1e0ff */
[-C--:B------:R-:W-:Y:S01]  /*9600*/  FMUL R137, R137, R11.reuse ;  /* 0x0000000b89897220 */ /* 0x080fe20000400000 */
[----:B------:R-:W-:Y:S01]  /*9610*/  ISETP.GT.AND P1, PT, R12, 0x8, P1 ;  /* 0x000000080c00780c */ /* 0x000fe20000f24270 */
[----:B------:R2:W-:Y:S01]  /*9620*/  @P5 STG.E desc[UR14][R22.64], R31 ;  /* 0x0000001f16005986 */ /* 0x0005e2000c10190e */
[----:B0-----:R-:W-:Y:S01]  /*9630*/  IADD3 R18, P5, R17, R26, RZ ;  /* 0x0000001a11127210 */ /* 0x001fe20007fbe0ff */
[----:B------:R-:W-:Y:S01]  /*9640*/  IMAD.X R25, R9, 0x1, R29, P0 ;  /* 0x0000000109197824 */ /* 0x000fe200000e061d */
[----:B------:R-:W-:Y:S01]  /*9650*/  ISETP.GT.AND P0, PT, R15, 0x60, PT ;  /* 0x000000600f00780c */ /* 0x000fe20003f04270 */
[-C--:B------:R-:W-:Y:S01]  /*9660*/  FMUL R33, R70, R11.reuse ;  /* 0x0000000b46217220 */ /* 0x080fe20000400000 */
[----:B------:R-:W-:Y:S01]  /*9670*/  IADD3 R26, P6, R10, R22, RZ ;  /* 0x000000160a1a7210 */ /* 0x000fe20007fde0ff */
[----:B------:R-:W-:Y:S01]  /*9680*/  IMAD.X R19, R16, 0x1, R27, P5 ;  /* 0x0000000110137824 */ /* 0x000fe200028e061b */
[----:B------:R-:W-:Y:S01]  /*9690*/  @P4 STG.E desc[UR14][R24.64], R69 ;  /* 0x0000004518004986 */ /* 0x000fe2000c10190e */
[----:B-1----:R-:W-:Y:S01]  /*96a0*/  IADD3 R20, P5, R17, R28, RZ ;  /* 0x0000001c11147210 */ /* 0x002fe20007fbe0ff */
[----:B------:R-:W-:Y:S01]  /*96b0*/  FMUL R139, R139, R11 ;  /* 0x0000000b8b8b7220 */ /* 0x000fe20000400000 */
[----:B------:R-:W-:Y:S01]  /*96c0*/  ISETP.GT.AND P4, PT, R12, RZ, P0 ;  /* 0x000000ff0c00720c */ /* 0x000fe20000784270 */
[----:B------:R0:W-:Y:S01]  /*96d0*/  @P2 STG.E desc[UR14][R18.64], R33 ;  /* 0x0000002112002986 */ /* 0x0001e2000c10190e */
[----:B------:R-:W-:Y:S01]  /*96e0*/  ISETP.GT.AND P2, PT, R15, 0x61, PT ;  /* 0x000000610f00780c */ /* 0x000fe20003f44270 */
[----:B------:R-:W-:-:S02]  /*96f0*/  IMAD.X R21, R16, 0x1, R29, P5 ;  /* 0x0000000110157824 */ /* 0x000fc400028e061d */
[-C--:B--2---:R-:W-:Y:S01]  /*9700*/  FMUL R31, R72, R11.reuse ;  /* 0x0000000b481f7220 */ /* 0x084fe20000400000 */
[----:B------:R-:W-:Y:S01]  /*9710*/  IMAD.X R27, R9, 0x1, R23, P6 ;  /* 0x00000001091b7824 */ /* 0x000fe200030e0617 */
[----:B------:R-:W-:Y:S01]  /*9720*/  ISETP.GT.AND P5, PT, R12, RZ, P2 ;  /* 0x000000ff0c00720c */ /* 0x000fe200017a4270 */
[-C--:B------:R-:W-:Y:S01]  /*9730*/  FMUL R141, R141, R11.reuse ;  /* 0x0000000b8d8d7220 */ /* 0x080fe20000400000 */
[----:B------:R1:W-:Y:S01]  /*9740*/  @P1 STG.E desc[UR14][R20.64], R71 ;  /* 0x0000004714001986 */ /* 0x0003e2000c10190e */
[----:B------:R-:W-:Y:S01]  /*9750*/  IADD3 R28, P1, R10, R24, RZ ;  /* 0x000000180a1c7210 */ /* 0x000fe20007f3e0ff */
[-C--:B------:R-:W-:Y:S01]  /*9760*/  FMUL R143, R143, R11.reuse ;  /* 0x0000000b8f8f7220 */ /* 0x080fe20000400000 */
[----:B------:R-:W-:Y:S01]  /*9770*/  ISETP.GT.AND P0, PT, R12, 0x8, P0 ;  /* 0x000000080c00780c */ /* 0x000fe20000704270 */
[-C--:B------:R-:W-:Y:S01]  /*9780*/  FMUL R145, R145, R11.reuse ;  /* 0x0000000b91917220 */ /* 0x080fe20000400000 */
[----:B------:R2:W-:Y:S01]  /*9790*/  @P4 STG.E desc[UR14][R26.64], R31 ;  /* 0x0000001f1a004986 */ /* 0x0005e2000c10190e */
[----:B0-----:R-:W-:Y:S01]  /*97a0*/  IADD3 R18, P4, R17, R22, RZ ;  /* 0x0000001611127210 */ /* 0x001fe20007f9e0ff */
[----:B------:R-:W-:Y:S01]  /*97b0*/  IMAD.X R29, R9, 0x1, R25, P1 ;  /* 0x00000001091d7824 */ /* 0x000fe200008e0619 */
[----:B------:R-:W-:Y:S01]  /*97c0*/  ISETP.GT.AND P1, PT, R15, 0x68, PT ;  /* 0x000000680f00780c */ /* 0x000fe20003f24270 */
[-C--:B------:R-:W-:Y:S01]  /*97d0*/  FMUL R33, R74, R11.reuse ;  /* 0x0000000b4a217220 */ /* 0x080fe20000400000 */
[----:B------:R-:W-:Y:S01]  /*97e0*/  ISETP.GT.AND P2, PT, R12, 0x8, P2 ;  /* 0x000000080c00780c */ /* 0x000fe20001744270 */
        /* <DEDUP_REMOVED lines=9> */
[-C--:B--2---:R-:W-:Y:S01]  /*9880*/  FMUL R31, R76, R11.reuse ;  /* 0x0000000b4c1f7220 */ /* 0x084fe20000400000 */
[----:B------:R-:W-:Y:S01]  /*9890*/  ISETP.GT.AND P5, PT, R12, RZ, P0 ;  /* 0x000000ff0c00720c */ /* 0x000fe200007a4270 */
[-C--:B------:R-:W-:Y:S01]  /*98a0*/  FMUL R149, R149, R11.reuse ;  /* 0x0000000b95957220 */ /* 0x080fe20000400000 */
[----:B------:R1:W-:Y:S01]  /*98b0*/  @P2 STG.E desc[UR14][R20.64], R75 ;  /* 0x0000004b14002986 */ /* 0x0003e2000c10190e */
[----:B------:R-:W-:Y:S01]  /*98c0*/  IMAD.X R23, R9, 0x1, R27, P6 ;  /* 0x0000000109177824 */ /* 0x000fe200030e061b */
[----:B------:R-:W-:Y:S01]  /*98d0*/  IADD3 R24, P2, R10, R28, RZ ;  /* 0x0000001c0a187210 */ /* 0x000fe20007f5e0ff */
[-C--:B------:R-:W-:Y:S01]  /*98e0*/  FMUL R151, R151, R11.reuse ;  /* 0x0000000b97977220 */ /* 0x080fe20000400000 */
[----:B------:R-:W-:Y:S01]  /*98f0*/  ISETP.GT.AND P1, PT, R12, 0x8, P1 ;  /* 0x000000080c00780c */ /* 0x000fe20000f24270 */
[----:B0-----:R-:W-:Y:S01]  /*9900*/  FMUL R33, R78, R11 ;  /* 0x0000000b4e217220 */ /* 0x001fe20000400000 */
[----:B------:R0:W-:Y:S01]  /*9910*/  @P4 STG.E desc[UR14][R22.64], R31 ;  /* 0x0000001f16004986 */ /* 0x0001e2000c10190e */
[----:B------:R-:W-:Y:S01]  /*9920*/  IADD3 R18, P4, R17, R26, RZ ;  /* 0x0000001a11127210 */ /* 0x000fe20007f9e0ff */
[----:B------:R-:W-:Y:S01]  /*9930*/  IMAD.X R25, R9, 0x1, R29, P2 ;  /* 0x0000000109197824 */ /* 0x000fe200010e061d */
[----:B------:R-:W-:-:S02]  /*9940*/  ISETP.GT.AND P2, PT, R15, 0x70, PT ;  /* 0x000000700f00780c */ /* 0x000fc40003f44270 */
[----:B------:R-:W-:Y:S01]  /*9950*/  ISETP.GT.AND P0, PT, R12, 0x8, P0 ;  /* 0x000000080c00780c */ /* 0x000fe20000704270 */
[----:B------:R-:W-:Y:S01]  /*9960*/  IMAD.X R19, R16, 0x1, R27, P4 ;  /* 0x0000000110137824 */ /* 0x000fe200020e061b */
[----:B------:R-:W-:Y:S01]  /*9970*/  @P5 STG.E desc[UR14][R24.64], R77 ;  /* 0x0000004d18005986 */ /* 0x000fe2000c10190e */
[----:B-1----:R-:W-:Y:S02]  /*9980*/  IADD3 R20, P5, R17, R28, RZ ;  /* 0x0000001c11147210 */ /* 0x002fe40007fbe0ff */
[----:B------:R-:W-:Y:S01]  /*9990*/  ISETP.GT.AND P4, PT, R12, RZ, P2 ;  /* 0x000000ff0c00720c */ /* 0x000fe20001784270 */
[----:B------:R1:W-:Y:S01]  /*99a0*/  @P1 STG.E desc[UR14][R18.64], R33 ;  /* 0x0000002112001986 */ /* 0x0003e2000c10190e */
[----:B------:R-:W-:Y:S01]  /*99b0*/  ISETP.GT.AND P1, PT, R15, 0x71, PT ;  /* 0x000000710f00780c */ /* 0x000fe20003f24270 */
[----:B------:R-:W-:Y:S01]  /*99c0*/  IMAD.X R21, R16, 0x1, R29, P5 ;  /* 0x0000000110157824 */ /* 0x000fe200028e061d */
[----:B------:R-:W-:Y:S01]  /*99d0*/  IADD3 R26, P6, R10, R22, RZ ;  /* 0x000000160a1a7210 */ /* 0x000fe20007fde0ff */
[----:B0-----:R-:W-:Y:S01]  /*99e0*/  FMUL R31, R80, R11 ;  /* 0x0000000b501f7220 */ /* 0x001fe20000400000 */
[----:B------:R-:W-:-:S02]  /*99f0*/  ISETP.GT.AND P5, PT, R12, RZ, P1 ;  /* 0x000000ff0c00720c */ /* 0x000fc40000fa4270 */
[----:B------:R0:W-:Y:S01]  /*9a00*/  @P0 STG.E desc[UR14][R20.64], R79 ;  /* 0x0000004f14000986 */ /* 0x0001e2000c10190e */
[----:B------:R-:W-:Y:S01]  /*9a10*/  IMAD.X R27, R9, 0x1, R23, P6 ;  /* 0x00000001091b7824 */ /* 0x000fe200030e0617 */
[----:B------:R-:W-:Y:S02]  /*9a20*/  IADD3 R28, P0, R10, R24, RZ ;  /* 0x000000180a1c7210 */ /* 0x000fe40007f1e0ff */
[----:B------:R-:W-:Y:S01]  /*9a30*/  ISETP.GT.AND P2, PT, R12, 0x8, P2 ;  /* 0x000000080c00780c */ /* 0x000fe20001744270 */
[----:B-1----:R-:W-:Y:S01]  /*9a40*/  FMUL R33, R82, R11 ;  /* 0x0000000b52217220 */ /* 0x002fe20000400000 */
[----:B------:R1:W-:Y:S01]  /*9a50*/  @P4 STG.E desc[UR14][R26.64], R31 ;  /* 0x0000001f1a004986 */ /* 0x0003e2000c10190e */
[----:B------:R-:W-:Y:S01]  /*9a60*/  IADD3 R18, P4, R17, R22, RZ ;  /* 0x0000001611127210 */ /* 0x000fe20007f9e0ff */
[----:B------:R-:W-:Y:S01]  /*9a70*/  IMAD.X R29, R9, 0x1, R25, P0 ;  /* 0x00000001091d7824 */ /* 0x000fe200000e0619 */
[----:B------:R-:W-:Y:S02]  /*9a80*/  ISETP.GT.AND P0, PT, R15, 0x78, PT ;  /* 0x000000780f00780c */ /* 0x000fe40003f04270 */
[----:B------:R-:W-:Y:S01]  /*9a90*/  ISETP.GT.AND P1, PT, R12, 0x8, P1 ;  /* 0x000000080c00780c */ /* 0x000fe20000f24270 */
[----:B------:R-:W-:Y:S01]  /*9aa0*/  IMAD.X R19, R16, 0x1, R23, P4 ;  /* 0x0000000110137824 */ /* 0x000fe200020e0617 */
[----:B------:R-:W-:Y:S01]  /*9ab0*/  @P5 STG.E desc[UR14][R28.64], R81 ;  /* 0x000000511c005986 */ /* 0x000fe2000c10190e */
[----:B0-----:R-:W-:-:S02]  /*9ac0*/  IADD3 R20, P5, R17, R24, RZ ;  /* 0x0000001811147210 */ /* 0x001fc40007fbe0ff */
[----:B------:R-:W-:Y:S01]  /*9ad0*/  ISETP.GT.AND P4, PT, R12, RZ, P0 ;  /* 0x000000ff0c00720c */ /* 0x000fe20000784270 */
[----:B------:R0:W-:Y:S01]  /*9ae0*/  @P2 STG.E desc[UR14][R18.64], R33 ;  /* 0x0000002112002986 */ /* 0x0001e2000c10190e */
[----:B------:R-:W-:Y:S01]  /*9af0*/  ISETP.GT.AND P2, PT, R15, 0x79, PT ;  /* 0x000000790f00780c */ /* 0x000fe20003f44270 */
[----:B------:R-:W-:Y:S01]  /*9b00*/  IMAD.X R21, R16, 0x1, R25, P5 ;  /* 0x0000000110157824 */ /* 0x000fe200028e0619 */
[----:B------:R-:W-:Y:S01]  /*9b10*/  IADD3 R22, P6, R10, R26, RZ ;  /* 0x0000001a0a167210 */ /* 0x000fe20007fde0ff */
[----:B-1----:R-:W-:Y:S01]  /*9b20*/  FMUL R31, R84, R11 ;  /* 0x0000000b541f7220 */ /* 0x002fe20000400000 */
[----:B------:R-:W-:Y:S02]  /*9b30*/  ISETP.GT.AND P5, PT, R12, RZ, P2 ;  /* 0x000000ff0c00720c */ /* 0x000fe400017a4270 */
[----:B------:R1:W-:Y:S01]  /*9b40*/  @P1 STG.E desc[UR14][R20.64], R83 ;  /* 0x0000005314001986 */ /* 0x0003e2000c10190e */
[----:B------:R-:W-:Y:S01]  /*9b50*/  IMAD.X R23, R9, 0x1, R27, P6 ;  /* 0x0000000109177824 */ /* 0x000fe200030e061b */
[----:B------:R-:W-:-:S02]  /*9b60*/  IADD3 R24, P1, R10, R28, RZ ;  /* 0x0000001c0a187210 */ /* 0x000fc40007f3e0ff */
[----:B------:R-:W-:Y:S01]  /*9b70*/  ISETP.GT.AND P0, PT, R12, 0x8, P0 ;  /* 0x000000080c00780c */ /* 0x000fe20000704270 */
[----:B0-----:R-:W-:Y:S01]  /*9b80*/  FMUL R33, R86, R11 ;  /* 0x0000000b56217220 */ /* 0x001fe20000400000 */
[----:B------:R0:W-:Y:S01]  /*9b90*/  @P4 STG.E desc[UR14][R22.64], R31 ;  /* 0x0000001f16004986 */ /* 0x0001e2000c10190e */
[----:B------:R-:W-:Y:S01]  /*9ba0*/  IADD3 R18, P4, R17, R26, RZ ;  /* 0x0000001a11127210 */ /* 0x000fe20007f9e0ff */
[----:B------:R-:W-:Y:S01]  /*9bb0*/  IMAD.X R25, R9, 0x1, R29, P1 ;  /* 0x0000000109197824 */ /* 0x000fe200008e061d */
[----:B------:R-:W-:Y:S02]  /*9bc0*/  ISETP.GT.AND P1, PT, R15, 0x80, PT ;  /* 0x000000800f00780c */ /* 0x000fe40003f24270 */
[----:B------:R-:W-:Y:S01]  /*9bd0*/  ISETP.GT.AND P2, PT, R12, 0x8, P2 ;  /* 0x000000080c00780c */ /* 0x000fe20001744270 */
[----:B------:R-:W-:Y:S01]  /*9be0*/  IMAD.X R19, R16, 0x1, R27, P4 ;  /* 0x0000000110137824 */ /* 0x000fe200020e061b */
[----:B------:R-:W-:Y:S01]  /*9bf0*/  @P5 STG.E desc[UR14][R24.64], R85 ;  /* 0x0000005518005986 */ /* 0x000fe2000c10190e */
[----:B-1----:R-:W-:-:S02]  /*9c00*/  IADD3 R20, P5, R17, R28, RZ ;  /* 0x0000001c11147210 */ /* 0x002fc40007fbe0ff */
[----:B------:R-:W-:Y:S01]  /*9c10*/  ISETP.GT.AND P4, PT, R12, RZ, P1 ;  /* 0x000000ff0c00720c */ /* 0x000fe20000f84270 */
[----:B------:R1:W-:Y:S01]  /*9c20*/  @P0 STG.E desc[UR14][R18.64], R33 ;  /* 0x0000002112000986 */ /* 0x0003e2000c10190e */
[----:B------:R-:W-:Y:S01]  /*9c30*/  ISETP.GT.AND P0, PT, R15, 0x81, PT ;  /* 0x000000810f00780c */ /* 0x000fe20003f04270 */
[----:B------:R-:W-:Y:S01]  /*9c40*/  IMAD.X R21, R16, 0x1, R29, P5 ;  /* 0x0000000110157824 */ /* 0x000fe200028e061d */
[----:B------:R-:W-:Y:S01]  /*9c50*/  IADD3 R26, P6, R10, R22, RZ ;  /* 0x000000160a1a7210 */ /* 0x000fe20007fde0ff */
[----:B0-----:R-:W-:Y:S01]  /*9c60*/  FMUL R31, R88, R11 ;  /* 0x0000000b581f7220 */ /* 0x001fe20000400000 */
[----:B------:R-:W-:Y:S02]  /*9c70*/  ISETP.GT.AND P5, PT, R12, RZ, P0 ;  /* 0x000000ff0c00720c */ /* 0x000fe400007a4270 */
[----:B------:R0:W-:Y:S01]  /*9c80*/  @P2 STG.E desc[UR14][R20.64], R87 ;  /* 0x0000005714002986 */ /* 0x0001e2000c10190e */
[----:B------:R-:W-:Y:S01]  /*9c90*/  IMAD.X R27, R9, 0x1, R23, P6 ;  /* 0x00000001091b7824 */ /* 0x000fe200030e0617 */
[----:B------:R-:W-:-:S02]  /*9ca0*/  IADD3 R28, P2, R10, R24, RZ ;  /* 0x000000180a1c7210 */ /* 0x000fc40007f5e0ff */
        /* <DEDUP_REMOVED lines=249> */
[----:B------:R-:W-:-:S02]  /*ac40*/  ISETP.GT.AND P4, PT, R12, RZ, P2 ;  /* 0x000000ff0c00720c */ /* 0x000fc40001784270 */
        /* <DEDUP_REMOVED lines=8> */
[----:B------:R-:W-:Y:S02]  /*acd0*/  ISETP.GT.AND P5, PT, R12, RZ, P1 ;  /* 0x000000ff0c00720c */ /* 0x000fe40000fa4270 */
[----:B------:R1:W-:Y:S01]  /*ace0*/  @P0 STG.E desc[UR14][R20.64], R139 ;  /* 0x0000008b14000986 */ /* 0x0003e2000c10190e */
[----:B------:R-:W-:Y:S01]  /*acf0*/  IADD3 R24, P0, R10, R28, RZ ;  /* 0x0000001c0a187210 */ /* 0x000fe20007f1e0ff */
[----:B0-----:R-:W-:-:S02]  /*ad00*/  FMUL R33, R142, R11 ;  /* 0x0000000b8e217220 */ /* 0x001fc40000400000 */
[----:B------:R0:W-:Y:S01]  /*ad10*/  @P4 STG.E desc[UR14][R22.64], R31 ;  /* 0x0000001f16004986 */ /* 0x0001e2000c10190e */
[----:B------:R-:W-:Y:S01]  /*ad20*/  IADD3 R18, P4, R17, R26, RZ ;  /* 0x0000001a11127210 */ /* 0x000fe20007f9e0ff */
[----:B------:R-:W-:Y:S01]  /*ad30*/  IMAD.X R25, R9, 0x1, R29, P0 ;  /* 0x0000000109197824 */ /* 0x000fe200000e061d */
[----:B------:R-:W-:Y:S02]  /*ad40*/  ISETP.GT.AND P0, PT, R15, 0xf0, PT ;  /* 0x000000f00f00780c */ /* 0x000fe40003f04270 */
        /* <DEDUP_REMOVED lines=13> */
[----:B------:R-:W-:Y:S02]  /*ae20*/  ISETP.GT.AND P6, PT, R12, 0x8, P0 ;  /* 0x000000080c00780c */ /* 0x000fe400007c4270 */
[----:B------:R-:W-:Y:S01]  /*ae30*/  IADD3 R28, P0, R10, R24, RZ ;  /* 0x000000180a1c7210 */ /* 0x000fe20007f1e0ff */
[----:B-1----:R-:W-:Y:S01]  /*ae40*/  FMUL R33, R146, R11 ;  /* 0x0000000b92217220 */ /* 0x002fe20000400000 */
[----:B------:R1:W-:Y:S01]  /*ae50*/  @P4 STG.E desc[UR14][R26.64], R31 ;  /* 0x0000001f1a004986 */ /* 0x0003e2000c10190e */
[----:B------:R-:W-:Y:S02]  /*ae60*/  IADD3 R18, P1, R17, R22, RZ ;  /* 0x0000001611127210 */ /* 0x000fe40007f3e0ff */
[----:B------:R-:W-:Y:S01]  /*ae70*/  IMAD.X R29, R9, 0x1, R25, P0 ;  /* 0x00000001091d7824 */ /* 0x000fe200000e0619 */
[----:B------:R-:W-:-:S02]  /*ae80*/  ISETP.GT.AND P0, PT, R15, 0xf8, PT ;  /* 0x000000f80f00780c */ /* 0x000fc40003f04270 */
[C---:B0-----:R-:W-:Y:S01]  /*ae90*/  IADD3 R20, P4, R17.reuse, R24, RZ ;  /* 0x0000001811147210 */ /* 0x041fe20007f9e0ff */
[----:B------:R-:W-:Y:S01]  /*aea0*/  IMAD.X R19, R16, 0x1, R23, P1 ;  /* 0x0000000110137824 */ /* 0x000fe200008e0617 */
[----:B------:R-:W-:Y:S01]  /*aeb0*/  @P5 STG.E desc[UR14][R28.64], R145 ;  /* 0x000000911c005986 */ /* 0x000fe2000c10190e */
[-C--:B------:R-:W-:Y:S02]  /*aec0*/  IADD3 R22, P5, R10, R26.reuse, RZ ;  /* 0x0000001a0a167210 */ /* 0x080fe40007fbe0ff */
[----:B------:R-:W-:Y:S01]  /*aed0*/  IMAD.X R21, R16, 0x1, R25, P4 ;  /* 0x0000000110157824 */ /* 0x000fe200020e0619 */
[----:B-1----:R-:W-:Y:S01]  /*aee0*/  IADD3 R26, P4, R17, R26, RZ ;  /* 0x0000001a111a7210 */ /* 0x002fe20007f9e0ff */
[----:B------:R0:W-:Y:S01]  /*aef0*/  @P6 STG.E desc[UR14][R18.64], R33 ;  /* 0x0000002112006986 */ /* 0x0001e2000c10190e */
[----:B------:R-:W-:Y:S01]  /*af00*/  ISETP.GT.AND P1, PT, R15, 0xf9, PT ;  /* 0x000000f90f00780c */ /* 0x000fe20003f24270 */
[--C-:B------:R-:W-:Y:S01]  /*af10*/  IMAD.X R23, R9, 0x1, R27.reuse, P5 ;  /* 0x0000000109177824 */ /* 0x100fe200028e061b */
[----:B------:R-:W-:Y:S01]  /*af20*/  ISETP.GT.AND P2, PT, R12, 0x8, P2 ;  /* 0x000000080c00780c */ /* 0x000fe20001744270 */
[----:B------:R-:W-:Y:S01]  /*af30*/  IMAD.X R27, R16, 0x1, R27, P4 ;  /* 0x00000001101b7824 */ /* 0x000fe200020e061b */
[----:B------:R-:W-:Y:S01]  /*af40*/  ISETP.GT.AND P6, PT, R12, RZ, P0 ;  /* 0x000000ff0c00720c */ /* 0x000fe200007c4270 */
[----:B------:R-:W-:Y:S01]  /*af50*/  FMUL R15, R150, R11 ;  /* 0x0000000b960f7220 */ /* 0x000fe20000400000 */
[----:B------:R-:W-:-:S02]  /*af60*/  IADD3 R24, P5, R10, R28, RZ ;  /* 0x0000001c0a187210 */ /* 0x000fc40007fbe0ff */
[C---:B------:R-:W-:Y:S02]  /*af70*/  ISETP.GT.AND P4, PT, R12.reuse, RZ, P1 ;  /* 0x000000ff0c00720c */ /* 0x040fe40000f84270 */
[C---:B------:R-:W-:Y:S01]  /*af80*/  ISETP.GT.AND P0, PT, R12.reuse, 0x8, P0 ;  /* 0x000000080c00780c */ /* 0x040fe20000704270 */
[--C-:B------:R-:W-:Y:S01]  /*af90*/  IMAD.X R25, R9, 0x1, R29.reuse, P5 ;  /* 0x0000000109197824 */ /* 0x100fe200028e061d */
[----:B------:R-:W-:Y:S01]  /*afa0*/  ISETP.GT.AND P1, PT, R12, 0x8, P1 ;  /* 0x000000080c00780c */ /* 0x000fe20000f24270 */
[----:B------:R-:W-:Y:S01]  /*afb0*/  FMUL R9, R148, R11 ;  /* 0x0000000b94097220 */ /* 0x000fe20000400000 */
[----:B0-----:R-:W-:Y:S01]  /*afc0*/  IADD3 R18, P5, R17, R28, RZ ;  /* 0x0000001c11127210 */ /* 0x001fe20007fbe0ff */
[----:B------:R0:W-:Y:S04]  /*afd0*/  @P2 STG.E desc[UR14][R20.64], R147 ;  /* 0x0000009314002986 */ /* 0x0001e8000c10190e */
[----:B------:R-:W-:Y:S01]  /*afe0*/  IMAD.X R19, R16, 0x1, R29, P5 ;  /* 0x0000000110137824 */ /* 0x000fe200028e061d */
[----:B------:R0:W-:Y:S04]  /*aff0*/  @P6 STG.E desc[UR14][R22.64], R9 ;  /* 0x0000000916006986 */ /* 0x0001e8000c10190e */
[----:B------:R0:W-:Y:S04]  /*b000*/  @P4 STG.E desc[UR14][R24.64], R149 ;  /* 0x0000009518004986 */ /* 0x0001e8000c10190e */
[----:B------:R0:W-:Y:S04]  /*b010*/  @P0 STG.E desc[UR14][R26.64], R15 ;  /* 0x0000000f1a000986 */ /* 0x0001e8000c10190e */
[----:B------:R0:W-:Y:S02]  /*b020*/  @P1 STG.E desc[UR14][R18.64], R151 ;  /* 0x0000009712001986 */ /* 0x0001e4000c10190e */
.L_x_277:
[----:B------:R-:W-:Y:S05]  /*b030*/  BSYNC B0 ;  /* 0x0000000000007941 */ /* 0x000fea0003800000 */
.L_x_25:
[----:B------:R-:W-:Y:S01]  /*b040*/  ULDC UR8, c[0x0][0xc] ;  /* 0x0000030000087ab9 */ /* 0x000fe20000000800 */
[----:B------:R-:W-:Y:S01]  /*b050*/  ULDC UR9, c[0x0][0x10] ;  /* 0x0000040000097ab9 */ /* 0x000fe20000000800 */
[----:B0-----:R-:W0:Y:S01]  /*b060*/  LDC R9, c[0x0][0x14] ;  /* 0x00000500ff097b82 */ /* 0x001e220000000800 */
[----:B------:R-:W-:Y:S01]  /*b070*/  UIMAD.WIDE.U32 UR8, UR8, UR9, URZ ;  /* 0x00000009080872a5 */ /* 0x000fe2000f8e003f */
[----:B------:R-:W-:Y:S01]  /*b080*/  PRMT R12, RZ, 0x7610, R12 ;  /* 0x00007610ff0c7816 */ /* 0x000fe2000000000c */
[----:B------:R-:W-:-:S04]  /*b090*/  IMAD.MOV.U32 R10, RZ, RZ, -0x1 ;  /* 0xffffffffff0a7424 */ /* 0x000fc800078e00ff */
[----:B0-----:R-:W-:-:S04]  /*b0a0*/  IMAD.WIDE.U32 R2, R9, UR8, R2 ;  /* 0x0000000809027c25 */ /* 0x001fc8000f8e0002 */
[----:B------:R-:W-:Y:S01]  /*b0b0*/  IMAD R9, R9, UR9, RZ ;  /* 0x0000000909097c24 */ /* 0x000fe2000f8e02ff */
[----:B------:R-:W-:Y:S02]  /*b0c0*/  ULDC.64 UR8, c[0x0][0x750] ;  /* 0x0001d40000087ab9 */ /* 0x000fe40000000a00 */
[----:B------:R-:W-:Y:S01]  /*b0d0*/  ISETP.GE.U32.AND P0, PT, R2, UR8, PT ;  /* 0x0000000802007c0c */ /* 0x000fe2000bf06070 */
[----:B------:R-:W-:Y:S02]  /*b0e0*/  IMAD.IADD R3, R3, 0x1, R9 ;  /* 0x0000000103037824 */ /* 0x000fe400078e0209 */
[----:B------:R-:W-:-:S03]  /*b0f0*/  IMAD.MOV.U32 R9, RZ, RZ, -0x1 ;  /* 0xffffffffff097424 */ /* 0x000fc600078e00ff */
[----:B------:R-:W-:-:S13]  /*b100*/  ISETP.GE.U32.AND.EX P0, PT, R3, UR9, PT, P0 ;  /* 0x0000000903007c0c */ /* 0x000fda000bf06100 */
[----:B------:R-:W-:Y:S05]  /*b110*/  @P0 BRA `(.L_x_278) ;  /* 0x0000000400640947 */ /* 0x000fea0003800000 */
[----:B------:R-:W0:Y:S01]  /*b120*/  S2R R12, SR_CTAID.X ;  /* 0x00000000000c7919 */ /* 0x000e220000002500 */
[----:B----4-:R-:W4:Y:S01]  /*b130*/  LDC.64 R20, c[0x0][0x728] ;  /* 0x0001ca00ff147b82 */ /* 0x010f220000000a00 */
[----:B------:R-:W-:Y:S01]  /*b140*/  ULDC UR7, c[0x0][0x150] ;  /* 0x0000540000077ab9 */ /* 0x000fe20000000800 */
[----:B------:R-:W-:Y:S01]  /*b150*/  IMAD.MOV.U32 R18, RZ, RZ, R2 ;  /* 0x000000ffff127224 */ /* 0x000fe200078e0002 */
[----:B--2---:R-:W2:Y:S01]  /*b160*/  S2R R26, SR_CTAID.Y ;  /* 0x00000000001a7919 */ /* 0x004ea20000002600 */
[----:B------:R-:W-:-:S04]  /*b170*/  IMAD.MOV.U32 R19, RZ, RZ, R3 ;  /* 0x000000ffff137224 */ /* 0x000fc800078e0003 */
[----:B------:R-:W1:Y:S08]  /*b180*/  LDC R27, c[0x0][0x144] ;  /* 0x00005100ff1b7b82 */ /* 0x000e700000000800 */
[----:B------:R-:W1:Y:S08]  /*b190*/  LDC R10, c[0x0][0x730] ;  /* 0x0001cc00ff0a7b82 */ /* 0x000e700000000800 */
[----:B------:R-:W1:Y:S01]  /*b1a0*/  LDC.64 R24, c[0x0][0x720] ;  /* 0x0001c800ff187b82 */ /* 0x000e620000000a00 */
[----:B----4-:R-:W-:-:S04]  /*b1b0*/  ISETP.NE.U32.AND P0, PT, R20, RZ, PT ;  /* 0x000000ff1400720c */ /* 0x010fc80003f05070 */
[----:B------:R-:W-:Y:S02]  /*b1c0*/  ISETP.NE.AND.EX P0, PT, R21, RZ, PT, P0 ;  /* 0x000000ff1500720c */ /* 0x000fe40003f05300 */
[----:B0-----:R-:W-:-:S05]  /*b1d0*/  I2FP.F32.U32 R9, R12 ;  /* 0x0000000c00097245 */ /* 0x001fca0000201000 */
[----:B------:R-:W-:-:S04]  /*b1e0*/  FMUL R9, R9, UR7 ;  /* 0x0000000709097c20 */ /* 0x000fc80008400000 */
[----:B------:R0:W4:Y:S02]  /*b1f0*/  F2I.U32.TRUNC.NTZ R22, R9 ;  /* 0x0000000900167305 */ /* 0x000124000020f000 */
[----:B--2---:R-:W-:Y:S05]  /*b200*/  @!P0 BRA `(.L_x_279) ;  /* 0x0000000000288947 */ /* 0x004fea0003800000 */
[----:B0-----:R-:W0:Y:S02]  /*b210*/  LDC R9, c[0x0][0x734] ;  /* 0x0001cd00ff097b82 */ /* 0x001e240000000800 */
        /* <DEDUP_REMOVED lines=9> */
.L_x_279:
[-CC-:B-1----:R-:W-:Y:S01]  /*b2b0*/  SHF.R.U64 R20, R18, R10.reuse, R19.reuse ;  /* 0x0000000a12147219 */ /* 0x182fe20000001213 */
[----:B------:R-:W1:Y:S01]  /*b2c0*/  LDC.64 R30, c[0x0][0x740] ;  /* 0x0001d000ff1e7b82 */ /* 0x000e620000000a00 */
[----:B0-----:R-:W-:Y:S01]  /*b2d0*/  SHF.R.U32.HI R9, RZ, R10, R19 ;  /* 0x0000000aff097219 */ /* 0x001fe20000011613 */
[----:B----4-:R-:W-:Y:S01]  /*b2e0*/  IMAD.MOV R22, RZ, RZ, -R22 ;  /* 0x000000ffff167224 */ /* 0x010fe200078e0a16 */
[----:B------:R-:W-:Y:S01]  /*b2f0*/  IADD3 R17, P0, RZ, -R20, RZ ;  /* 0x80000014ff117210 */ /* 0x000fe20007f1e0ff */
[----:B------:R-:W-:Y:S02]  /*b300*/  ULDC UR7, c[0x0][0x154] ;  /* 0x0000550000077ab9 */ /* 0x000fe40000000800 */
[----:B------:R-:W-:Y:S02]  /*b310*/  IMAD R27, R27, R22, R12 ;  /* 0x000000161b1b7224 */ /* 0x000fe400078e020c */
[----:B------:R-:W0:Y:S01]  /*b320*/  LDC R16, c[0x0][0x718] ;  /* 0x0001c600ff107b82 */ /* 0x000e220000000800 */
[----:B------:R-:W-:-:S02]  /*b330*/  IMAD.X R9, RZ, RZ, ~R9, P0 ;  /* 0x000000ffff097224 */ /* 0x000fc400000e0e09 */
[----:B------:R-:W-:-:S04]  /*b340*/  IMAD.WIDE.U32 R14, R17, R24, R2 ;  /* 0x00000018110e7225 */ /* 0x000fc800078e0002 */
[----:B------:R-:W-:Y:S01]  /*b350*/  IMAD R10, R9, R24, RZ ;  /* 0x00000018090a7224 */ /* 0x000fe200078e02ff */
[----:B------:R-:W2:Y:S03]  /*b360*/  LDC R18, c[0x0][0x708] ;  /* 0x0001c200ff127b82 */ /* 0x000ea60000000800 */
[----:B------:R-:W-:Y:S01]  /*b370*/  IMAD R9, R17, R25, R10 ;  /* 0x0000001911097224 */ /* 0x000fe200078e020a */
[----:B------:R-:W-:Y:S01]  /*b380*/  I2FP.F32.U32 R10, R26 ;  /* 0x0000001a000a7245 */ /* 0x000fe20000201000 */
[----:B------:R-:W-:Y:S02]  /*b390*/  IMAD.MOV.U32 R17, RZ, RZ, 0x1 ;  /* 0x00000001ff117424 */ /* 0x000fe400078e00ff */
[----:B------:R-:W-:Y:S01]  /*b3a0*/  IMAD.IADD R9, R15, 0x1, R9 ;  /* 0x000000010f097824 */ /* 0x000fe200078e0209 */
[----:B------:R-:W4:Y:S01]  /*b3b0*/  LDC R28, c[0x0][0x758] ;  /* 0x0001d600ff1c7b82 */ /* 0x000f220000000800 */
[----:B-1----:R-:W-:Y:S01]  /*b3c0*/  ISETP.NE.U32.AND P0, PT, R30, RZ, PT ;  /* 0x000000ff1e00720c */ /* 0x002fe20003f05070 */
[----:B------:R-:W-:-:S03]  /*b3d0*/  IMAD.MOV.U32 R15, RZ, RZ, -0x1 ;  /* 0xffffffffff0f7424 */ /* 0x000fc600078e00ff */
[----:B------:R-:W-:-:S03]  /*b3e0*/  ISETP.NE.AND.EX P0, PT, R31, RZ, PT, P0 ;  /* 0x000000ff1f00720c */ /* 0x000fc60003f05300 */
[----:B------:R-:W1:Y:S01]  /*b3f0*/  LDC R25, c[0x0][0x148] ;  /* 0x00005200ff197b82 */ /* 0x000e620000000800 */
[-CC-:B0-----:R-:W-:Y:S02]  /*b400*/  SHF.R.U64 R12, R14, R16.reuse, R9.reuse ;  /* 0x000000100e0c7219 */ /* 0x181fe40000001209 */
[----:B------:R-:W-:Y:S01]  /*b410*/  SHF.R.U32.HI R9, RZ, R16, R9 ;  /* 0x00000010ff097219 */ /* 0x000fe20000011609 */
[----:B------:R-:W-:-:S04]  /*b420*/  FMUL R16, R10, UR7 ;  /* 0x000000070a107c20 */ /* 0x000fc80008400000 */
[----:B------:R-:W0:Y:S01]  /*b430*/  LDC R24, c[0x0][0x700] ;  /* 0x0001c000ff187b82 */ /* 0x000e220000000800 */
[----:B------:R0:W0:Y:S01]  /*b440*/  F2I.U32.TRUNC.NTZ R22, R16 ;  /* 0x0000001000167305 */ /* 0x000022000020f000 */
[-CC-:B--2---:R-:W-:Y:S02]  /*b450*/  SHF.R.U64 R10, R12, R18.reuse, R9.reuse ;  /* 0x000000120c0a7219 */ /* 0x184fe40000001209 */
[----:B------:R-:W-:-:S04]  /*b460*/  SHF.R.U32.HI R9, RZ, R18, R9 ;  /* 0x00000012ff097219 */ /* 0x000fc80000011609 */
[----:B---3--:R-:W2:Y:S01]  /*b470*/  LDC R32, c[0x0][0x748] ;  /* 0x0001d200ff207b82 */ /* 0x008ea20000000800 */
[-C--:B----4-:R-:W-:Y:S02]  /*b480*/  SHF.L.U32 R14, R15, R28.reuse, RZ ;  /* 0x0000001c0f0e7219 */ /* 0x090fe400000006ff */
[-CC-:B------:R-:W-:Y:S02]  /*b490*/  SHF.R.U64 R23, R10, R28.reuse, R9.reuse ;  /* 0x0000001c0a177219 */ /* 0x180fe40000001209 */
[----:B------:R-:W-:Y:S02]  /*b4a0*/  SHF.R.U32.HI R15, RZ, R28, R9 ;  /* 0x0000001cff0f7219 */ /* 0x000fe40000011609 */
[----:B------:R-:W-:Y:S01]  /*b4b0*/  LOP3.LUT R29, RZ, R14, RZ, 0x33, !PT ;  /* 0x0000000eff1d7212 */ /* 0x000fe200078e33ff */
[----:B------:R-:W3:Y:S01]  /*b4c0*/  LDC R33, c[0x0][0x738] ;  /* 0x0001ce00ff217b82 */ /* 0x000ee20000000800 */
[----:B------:R-:W-:Y:S01]  /*b4d0*/  SHF.L.U32 R28, R17, R28, RZ ;  /* 0x0000001c111c7219 */ /* 0x000fe200000006ff */
[----:B------:R-:W-:-:S06]  /*b4e0*/  IMAD.MOV.U32 R14, RZ, RZ, R23 ;  /* 0x000000ffff0e7224 */ /* 0x000fcc00078e0017 */
[----:B------:R-:W4:Y:S01]  /*b4f0*/  LDC R34, c[0x0][0x710] ;  /* 0x0001c400ff227b82 */ /* 0x000f220000000800 */
[----:B------:R-:W-:Y:S05]  /*b500*/  @!P0 BRA `(.L_x_280) ;  /* 0x0000000000288947 */ /* 0x000fea0003800000 */
[----:B------:R-:W1:Y:S02]  /*b510*/  LDC R14, c[0x0][0x74c] ;  /* 0x0001d300ff0e7b82 */ /* 0x000e640000000800 */
[----:B-1----:R-:W-:-:S05]  /*b520*/  IADD3 R9, P0, R23, R14, RZ ;  /* 0x0000000e17097210 */ /* 0x002fca0007f1e0ff */
[----:B------:R-:W-:-:S04]  /*b530*/  IMAD.X R21, RZ, RZ, R15, P0 ;  /* 0x000000ffff157224 */ /* 0x000fc800000e060f */
[----:B------:R-:W-:-:S04]  /*b540*/  IMAD.WIDE.U32 R14, R21, R30, RZ ;  /* 0x0000001e150e7225 */ /* 0x000fc800078e00ff */
[----:B0-----:R-:W-:-:S04]  /*b550*/  IMAD.WIDE.U32 R16, P0, R9, R31, R14 ;  /* 0x0000001f09107225 */ /* 0x001fc8000780000e */
[----:B------:R-:W-:-:S04]  /*b560*/  IMAD.WIDE.U32 R14, R9, R30, RZ ;  /* 0x0000001e090e7225 */ /* 0x000fc800078e00ff */
[----:B------:R-:W-:Y:S01]  /*b570*/  IMAD.X R19, RZ, RZ, RZ, P0 ;  /* 0x000000ffff137224 */ /* 0x000fe200000e06ff */
[----:B------:R-:W-:Y:S01]  /*b580*/  IADD3 RZ, P0, R15, R16, RZ ;  /* 0x000000100fff7210 */ /* 0x000fe20007f1e0ff */
[----:B------:R-:W-:-:S04]  /*b590*/  IMAD.MOV.U32 R18, RZ, RZ, R17 ;  /* 0x000000ffff127224 */ /* 0x000fc800078e0011 */
[----:B------:R-:W-:-:S08]  /*b5a0*/  IMAD.WIDE.U32.X R14, R21, R31, R18, P0 ;  /* 0x0000001f150e7225 */ /* 0x000fd000000e0412 */
.L_x_280:
[----:B--2---:R-:W-:Y:S01]  /*b5b0*/  SHF.R.U64 R9, R14, R32, R15 ;  /* 0x000000200e097219 */ /* 0x004fe2000000120f */
[----:B0-----:R-:W-:Y:S01]  /*b5c0*/  VIADD R15, R24, 0xffffffff ;  /* 0xffffffff180f7836 */ /* 0x001fe20000000000 */
[----:B------:R-:W-:Y:S01]  /*b5d0*/  LOP3.LUT R14, R10, R29, RZ, 0xc0, !PT ;  /* 0x0000001d0a0e7212 */ /* 0x000fe200078ec0ff */
[----:B------:R-:W-:Y:S02]  /*b5e0*/  IMAD.MOV R22, RZ, RZ, -R22 ;  /* 0x000000ffff167224 */ /* 0x000fe400078e0a16 */
[----:B------:R-:W-:Y:S01]  /*b5f0*/  IMAD.MOV R10, RZ, RZ, -R9 ;  /* 0x000000ffff0a7224 */ /* 0x000fe200078e0a09 */
[----:B------:R-:W-:Y:S01]  /*b600*/  LOP3.LUT R12, R12, R15, RZ, 0xc0, !PT ;  /* 0x0000000f0c0c7212 */ /* 0x000fe200078ec0ff */
[----:B------:R-:W-:Y:S02]  /*b610*/  IMAD R14, R28, R9, R14 ;  /* 0x000000091c0e7224 */ /* 0x000fe400078e020e */
[----:B-1----:R-:W-:Y:S02]  /*b620*/  @P3 IMAD R27, R25, R22, R26 ;  /* 0x00000016191b3224 */ /* 0x002fe400078e021a */
[----:B---3--:R-:W-:-:S02]  /*b630*/  IMAD R9, R10, R33, R23 ;  /* 0x000000210a097224 */ /* 0x008fc400078e0217 */
[----:B------:R-:W-:Y:S02]  /*b640*/  IMAD.MOV.U32 R10, RZ, RZ, 0x1 ;  /* 0x00000001ff0a7424 */ /* 0x000fe400078e00ff */
[----:B----4-:R-:W-:Y:S02]  /*b650*/  IMAD R14, R14, R34, R27 ;  /* 0x000000220e0e7224 */ /* 0x010fe400078e021b */
[--C-:B------:R-:W-:Y:S01]  /*b660*/  IMAD R9, R9, R24, R12.reuse ;  /* 0x0000001809097224 */ /* 0x100fe200078e020c */
[----:B------:R-:W-:-:S04]  /*b670*/  PRMT R12, R10, 0x7610, R12 ;  /* 0x000076100a0c7816 */ /* 0x000fc8000000000c */
[----:B------:R-:W-:Y:S02]  /*b680*/  SEL R10, R9, R14, !P3 ;  /* 0x0000000e090a7207 */ /* 0x000fe40005800000 */
[----:B------:R-:W-:Y:S01]  /*b690*/  SEL R14, R14, R9, !P3 ;  /* 0x000000090e0e7207 */ /* 0x000fe20005800000 */
[----:B------:R-:W-:-:S07]  /*b6a0*/  IMAD.MOV.U32 R9, RZ, RZ, R20 ;  /* 0x000000ffff097224 */ /* 0x000fce00078e0014 */
.L_x_278:
[----:B------:R-:W-:-:S13]  /*b6b0*/  LOP3.LUT P0, RZ, R12, 0xff, RZ, 0xc0, !PT ;  /* 0x000000ff0cff7812 */ /* 0x000fda000780c0ff */
[----:B------:R-:W-:Y:S05]  /*b6c0*/  @P0 BRA `(.L_x_281) ;  /* 0xffffff5800d00947 */ /* 0x000fea000383ffff */
[----:B------:R-:W-:Y:S05]  /*b6d0*/  EXIT ;  /* 0x000000000000794d */ /* 0x000fea0003800000 */
.L_x_7:
[----:B0-----:R-:W-:Y:S01]  /*b6e0*/  ULDC.64 UR4, c[0x0][0x750] ;  /* 0x0001d40000047ab9 */ /* 0x001fe20000000a00 */
        /* <DEDUP_REMOVED lines=25> */
.L_x_283:
[----:B------:R-:W0:Y:S01]  /*b880*/  LDC.64 R28, c[0x0][0x740] ;  /* 0x0001d000ff1c7b82 */ /* 0x000e220000000a00 */
[-CC-:B------:R-:W-:Y:S01]  /*b890*/  SHF.R.U64 R10, R18, R8.reuse, R19.reuse ;  /* 0x00000008120a7219 */ /* 0x180fe20000001213 */
[----:B------:R-:W-:Y:S01]  /*b8a0*/  IMAD.MOV.U32 R27, RZ, RZ, 0x1 ;  /* 0x00000001ff1b7424 */ /* 0x000fe200078e00ff */
        /* <DEDUP_REMOVED lines=10> */
[----:B0-----:R-:W-:Y:S01]  /*b950*/  ISETP.NE.U32.AND P0, PT, R28, RZ, PT ;  /* 0x000000ff1c00720c */ /* 0x001fe20003f05070 */
[----:B------:R-:W-:-:S03]  /*b960*/  IMAD.MOV.U32 R7, RZ, RZ, -0x1 ;  /* 0xffffffffff077424 */ /* 0x000fc600078e00ff */
[----:B------:R-:W-:Y:S02]  /*b970*/  ISETP.NE.AND.EX P0, PT, R29, RZ, PT, P0 ;  /* 0x000000ff1d00720c */ /* 0x000fe40003f05300 */
[----:B------:R-:W0:Y:S01]  /*b980*/  LDC R23, c[0x0][0x700] ;  /* 0x0001c000ff177b82 */ /* 0x000e220000000800 */
[-CC-:B-1----:R-:W-:Y:S02]  /*b990*/  SHF.R.U64 R8, R6, R14.reuse, R5.reuse ;  /* 0x0000000e06087219 */ /* 0x182fe40000001205 */
[----:B------:R-:W-:-:S05]  /*b9a0*/  SHF.R.U32.HI R5, RZ, R14, R5 ;  /* 0x0000000eff057219 */ /* 0x000fca0000011605 */
[----:B------:R-:W1:Y:S01]  /*b9b0*/  LDC R24, c[0x0][0x748] ;  /* 0x0001d200ff187b82 */ /* 0x000e620000000800 */
[-CC-:B--2---:R-:W-:Y:S02]  /*b9c0*/  SHF.R.U64 R14, R8, R16.reuse, R5.reuse ;  /* 0x00000010080e7219 */ /* 0x184fe40000001205 */
[----:B------:R-:W-:-:S05]  /*b9d0*/  SHF.R.U32.HI R5, RZ, R16, R5 ;  /* 0x00000010ff057219 */ /* 0x000fca0000011605 */
[----:B------:R-:W2:Y:S01]  /*b9e0*/  LDC R25, c[0x0][0x738] ;  /* 0x0001ce00ff197b82 */ /* 0x000ea20000000800 */
[-C--:B---3--:R-:W-:Y:S02]  /*b9f0*/  SHF.L.U32 R6, R7, R26.reuse, RZ ;  /* 0x0000001a07067219 */ /* 0x088fe400000006ff */
[--C-:B------:R-:W-:Y:S02]  /*ba00*/  SHF.R.U64 R20, R14, R26, R5.reuse ;  /* 0x0000001a0e147219 */ /* 0x100fe40000001205 */
[----:B------:R-:W-:Y:S02]  /*ba10*/  LOP3.LUT R31, RZ, R6, RZ, 0x33, !PT ;  /* 0x00000006ff1f7212 */ /* 0x000fe400078e33ff */
[----:B------:R-:W-:Y:S01]  /*ba20*/  SHF.R.U32.HI R7, RZ, R26, R5 ;  /* 0x0000001aff077219 */ /* 0x000fe20000011605 */
[----:B------:R-:W3:Y:S01]  /*ba30*/  LDC R30, c[0x0][0x710] ;  /* 0x0001c400ff1e7b82 */ /* 0x000ee20000000800 */
[----:B------:R-:W-:Y:S01]  /*ba40*/  IMAD.MOV.U32 R6, RZ, RZ, R20 ;  /* 0x000000ffff067224 */ /* 0x000fe200078e0014 */
[----:B------:R-:W-:Y:S06]  /*ba50*/  @!P0 BRA `(.L_x_284) ;  /* 0x0000000000288947 */ /* 0x000fec0003800000 */
        /* <DEDUP_REMOVED lines=10> */
.L_x_284:
[----:B-1----:R-:W-:Y:S01]  /*bb00*/  SHF.R.U64 R6, R6, R24, R7 ;  /* 0x0000001806067219 */ /* 0x002fe20000001207 */
[----:B0-----:R-:W-:Y:S01]  /*bb10*/  VIADD R13, R23, 0xffffffff ;  /* 0xffffffff170d7836 */ /* 0x001fe20000000000 */
[----:B------:R-:W-:Y:S01]  /*bb20*/  SHF.L.U32 R27, R27, R26, RZ ;  /* 0x0000001a1b1b7219 */ /* 0x000fe200000006ff */
[----:B------:R-:W-:Y:S01]  /*bb30*/  @P3 IMAD R11, R15, R22, R12 ;  /* 0x000000160f0b3224 */ /* 0x000fe200078e020c */
[----:B------:R-:W-:Y:S01]  /*bb40*/  LOP3.LUT R5, R14, R31, RZ, 0xc0, !PT ;  /* 0x0000001f0e057212 */ /* 0x000fe200078ec0ff */
[----:B------:R-:W-:Y:S01]  /*bb50*/  IMAD.MOV R7, RZ, RZ, -R6 ;  /* 0x000000ffff077224 */ /* 0x000fe200078e0a06 */
[----:B------:R-:W-:Y:S01]  /*bb60*/  LOP3.LUT R8, R8, R13, RZ, 0xc0, !PT ;  /* 0x0000000d08087212 */ /* 0x000fe200078ec0ff */
[----:B------:R-:W-:Y:S02]  /*bb70*/  IMAD.MOV.U32 R16, RZ, RZ, R10 ;  /* 0x000000ffff107224 */ /* 0x000fe400078e000a */
[----:B------:R-:W-:Y:S02]  /*bb80*/  IMAD R6, R27, R6, R5 ;  /* 0x000000061b067224 */ /* 0x000fe400078e0205 */
[----:B--2---:R-:W-:-:S02]  /*bb90*/  IMAD R5, R7, R25, R20 ;  /* 0x0000001907057224 */ /* 0x004fc400078e0214 */
[----:B---3--:R-:W-:Y:S02]  /*bba0*/  IMAD R7, R6, R30, R11 ;  /* 0x0000001e06077224 */ /* 0x008fe400078e020b */
[----:B------:R-:W-:Y:S02]  /*bbb0*/  IMAD.MOV.U32 R6, RZ, RZ, 0x1 ;  /* 0x00000001ff067424 */ /* 0x000fe400078e00ff */
[----:B------:R-:W-:-:S03]  /*bbc0*/  IMAD R8, R5, R23, R8 ;  /* 0x0000001705087224 */ /* 0x000fc600078e0208 */
[----:B------:R-:W-:Y:S02]  /*bbd0*/  PRMT R5, R6, 0x7610, R5 ;  /* 0x0000761006057816 */ /* 0x000fe40000000005 */
[----:B------:R-:W-:Y:S02]  /*bbe0*/  SEL R6, R8, R7, !P3 ;  /* 0x0000000708067207 */ /* 0x000fe40005800000 */
[----:B------:R-:W-:-:S07]  /*bbf0*/  SEL R7, R7, R8, !P3 ;  /* 0x0000000807077207 */ /* 0x000fce0005800000 */
.L_x_282:
[----:B------:R-:W-:-:S08]  /*bc00*/  NOP ;  /* 0x0000000000007918 */ /* 0x000fd00000000000 */
[----:B------:R-:W0:-:S00]  /*bc10*/  USETMAXREG.DEALLOC.CTAPOOL 0x28 ;  /* 0x00000028000079c8 */ /* 0x000e0000080e0500 */
[----:B0-----:R-:W-:-:S13]  /*bc20*/  ISETP.NE.AND P0, PT, R9, RZ, PT ;  /* 0x000000ff0900720c */ /* 0x001fda0003f05270 */
[----:B------:R-:W-:Y:S05]  /*bc30*/  @P0 EXIT ;  /* 0x000000000000094d */ /* 0x000fea0003800000 */
[----:B------:R-:W-:Y:S01]  /*bc40*/  LOP3.LUT P0, RZ, R5, 0xff, RZ, 0xc0, !PT ;  /* 0x000000ff05ff7812 */ /* 0x000fe2000780c0ff */
[----:B------:R-:W-:Y:S02]  /*bc50*/  IMAD.MOV.U32 R5, RZ, RZ, 0x1 ;  /* 0x00000001ff057424 */ /* 0x000fe400078e00ff */
[----:B------:R-:W-:-:S10]  /*bc60*/  IMAD.MOV.U32 R17, RZ, RZ, RZ ;  /* 0x000000ffff117224 */ /* 0x000fd400078e00ff */
[----:B------:R-:W-:Y:S05]  /*bc70*/  @!P0 BRA `(.L_x_285) ;  /* 0x0000000c00708947 */ /* 0x000fea0003800000 */
[----:B------:R-:W0:Y:S01]  /*bc80*/  LDC R5, c[0x0][0x28c] ;  /* 0x0000a300ff057b82 */ /* 0x000e220000000800 */
[----:B------:R-:W1:Y:S01]  /*bc90*/  S2R R12, SR_CgaCtaId ;  /* 0x00000000000c7919 */ /* 0x000e620000008800 */
[----:B------:R-:W-:Y:S01]  /*bca0*/  ULDC UR5, c[0x0][0x758] ;  /* 0x0001d60000057ab9 */ /* 0x000fe20000000800 */
[----:B------:R-:W-:Y:S01]  /*bcb0*/  UMOV UR7, 0xffffffff ;  /* 0xffffffff00077882 */ /* 0x000fe20000000000 */
[----:B------:R-:W-:Y:S01]  /*bcc0*/  ULDC UR6, c[0x0][0xc] ;  /* 0x0000030000067ab9 */ /* 0x000fe20000000800 */
[----:B------:R-:W-:Y:S01]  /*bcd0*/  USHF.L.U32 UR9, UR7, UR5, URZ ;  /* 0x0000000507097299 */ /* 0x000fe2000800063f */
[----:B------:R-:W-:Y:S01]  /*bce0*/  BSSY B0, `(.L_x_285) ;  /* 0x00000d5000007945 */ /* 0x000fe20003800000 */
[----:B------:R-:W-:Y:S01]  /*bcf0*/  UMOV UR8, 0x1 ;  /* 0x0000000100087882 */ /* 0x000fe20000000000 */
[----:B------:R-:W-:Y:S01]  /*bd00*/  ULDC UR7, c[0x0][0x10] ;  /* 0x0000040000077ab9 */ /* 0x000fe20000000800 */
[----:B------:R-:W-:Y:S01]  /*bd10*/  USHF.L.U32 UR5, UR8, UR5, URZ ;  /* 0x0000000508057299 */ /* 0x000fe2000800063f */
[----:B------:R-:W-:Y:S01]  /*bd20*/  IMAD.MOV.U32 R14, RZ, RZ, 0x1 ;  /* 0x00000001ff0e7424 */ /* 0x000fe200078e00ff */
[----:B------:R-:W-:Y:S01]  /*bd30*/  UIMAD.WIDE.U32 UR6, UR6, UR7, URZ ;  /* 0x00000007060672a5 */ /* 0x000fe2000f8e003f */
[----:B------:R-:W-:Y:S01]  /*bd40*/  LOP3.LUT R15, R4, 0x2, RZ, 0xfc, !PT ;  /* 0x00000002040f7812 */ /* 0x000fe200078efcff */
[----:B------:R-:W-:Y:S01]  /*bd50*/  ULDC UR8, c[0x0][0x14] ;  /* 0x0000050000087ab9 */ /* 0x000fe20000000800 */
[----:B------:R-:W-:Y:S01]  /*bd60*/  IMAD.MOV.U32 R17, RZ, RZ, RZ ;  /* 0x000000ffff117224 */ /* 0x000fe200078e00ff */
[----:B------:R-:W-:-:S02]  /*bd70*/  UIMAD.WIDE.U32 UR30, UR6, UR8, URZ ;  /* 0x00000008061e72a5 */ /* 0x000fc4000f8e003f */
[----:B------:R-:W-:Y:S01]  /*bd80*/  UIMAD UR13, UR7, UR8, URZ ;  /* 0x00000008070d72a4 */ /* 0x000fe2000f8e023f */
[----:B------:R-:W-:Y:S01]  /*bd90*/  ULDC UR4, c[0x0][0x700] ;  /* 0x0001c00000047ab9 */ /* 0x000fe20000000800 */
[----:B------:R-:W-:Y:S02]  /*bda0*/  ULOP3.LUT UR21, URZ, UR9, URZ, 0x33, !UPT ;  /* 0x000000093f157292 */ /* 0x000fe4000f8e333f */
[----:B------:R-:W-:Y:S01]  /*bdb0*/  UIADD3 UR4, UR4, -0x1, URZ ;  /* 0xffffffff04047890 */ /* 0x000fe2000fffe03f */
[----:B0-----:R-:W-:Y:S01]  /*bdc0*/  VIADD R5, R5, 0x3f ;  /* 0x0000003f05057836 */ /* 0x001fe20000000000 */
[----:B------:R-:W-:Y:S01]  /*bdd0*/  UIADD3 UR13, UR31, UR13, URZ ;  /* 0x0000000d1f0d7290 */ /* 0x000fe2000fffe03f */
[----:B------:R-:W-:-:S03]  /*bde0*/  ULDC.64 UR32, c[0x0][0x198] ;  /* 0x0000660000207ab9 */ /* 0x000fc60000000a00 */
[----:B------:R-:W-:-:S04]  /*bdf0*/  SHF.R.S32.HI R8, RZ, 0x1f, R5 ;  /* 0x0000001fff087819 */ /* 0x000fc80000011405 */
[----:B------:R-:W-:Y:S01]  /*be00*/  LEA.HI R8, R8, R5, RZ, 0x6 ;  /* 0x0000000508087211 */ /* 0x000fe200078f30ff */
[C---:B-1----:R-:W-:Y:S02]  /*be10*/  IMAD.SHL.U32 R11, R12.reuse, 0x80, RZ ;  /* 0x000000800c0b7824 */ /* 0x042fe400078e00ff */
[----:B------:R-:W-:Y:S01]  /*be20*/  IMAD.SHL.U32 R12, R12, 0x2000, RZ ;  /* 0x000020000c0c7824 */ /* 0x000fe200078e00ff */
[----:B------:R-:W-:Y:S01]  /*be30*/  SHF.R.S32.HI R10, RZ, 0x6, R8 ;  /* 0x00000006ff0a7819 */ /* 0x000fe20000011408 */
[----:B------:R-:W-:Y:S01]  /*be40*/  IMAD.MOV.U32 R5, RZ, RZ, 0x1 ;  /* 0x00000001ff057424 */ /* 0x000fe200078e00ff */
[----:B------:R-:W-:Y:S02]  /*be50*/  LOP3.LUT R11, R11, 0x80, RZ, 0xc0, !PT ;  /* 0x000000800b0b7812 */ /* 0x000fe400078ec0ff */
[----:B------:R-:W-:Y:S01]  /*be60*/  LOP3.LUT R12, R12, 0x2000, RZ, 0xc0, !PT ;  /* 0x000020000c0c7812 */ /* 0x000fe200078ec0ff */
[----:B------:R-:W-:-:S07]  /*be70*/  VIADD R13, R10, 0x1 ;  /* 0x000000010a0d7836 */ /* 0x000fce0000000000 */
.L_x_296:
[----:B------:R-:W-:-:S03]  /*be80*/  UMOV UR6, 0xffffffff ;  /* 0xffffffff00067882 */ /* 0x000fc60000000000 */
[----:B------:R-:W-:Y:S05]  /*be90*/  BRA.DIV UR6, `(.L_x_286) ;  /* 0x0000000e06e47947 */ /* 0x000fea000b800000 */
[----:B------:R-:W-:-:S13]  /*bea0*/  ELECT P0, URZ, PT ;  /* 0x00000000003f782f */ /* 0x000fda0003800000 */
.L_x_308:
[----:B------:R-:W0:Y:S01]  /*beb0*/  LDC R8, c[0x0][0x28c] ;  /* 0x0000a300ff087b82 */ /* 0x000e220000000800 */
[----:B------:R-:W-:Y:S01]  /*bec0*/  BSSY B1, `(.L_x_287) ;  /* 0x0000045000017945 */ /* 0x000fe20003800000 */
[----:B0-----:R-:W-:-:S13]  /*bed0*/  ISETP.LT.OR P0, PT, R8, 0x1, !P0 ;  /* 0x000000010800780c */ /* 0x001fda0004701670 */
[----:B------:R-:W-:Y:S05]  /*bee0*/  @P0 BRA `(.L_x_288) ;  /* 0x0000000400080947 */ /* 0x000fea0003800000 */
[----:B------:R-:W-:Y:S01]  /*bef0*/  IMAD.SHL.U32 R19, R7, 0x80, RZ ;  /* 0x0000008007137824 */ /* 0x000fe200078e00ff */
[----:B------:R-:W-:Y:S01]  /*bf00*/  CS2R R24, SRZ ;  /* 0x0000000000187805 */ /* 0x000fe2000001ff00 */
[----:B------:R-:W-:Y:S02]  /*bf10*/  IMAD R20, R6, 0x100, R11 ;  /* 0x0000010006147824 */ /* 0x000fe400078e020b */
[----:B------:R-:W-:Y:S02]  /*bf20*/  IMAD.MOV.U32 R23, RZ, RZ, RZ ;  /* 0x000000ffff177224 */ /* 0x000fe400078e00ff */
[----:B------:R-:W-:Y:S02]  /*bf30*/  IMAD.MOV.U32 R6, RZ, RZ, R13 ;  /* 0x000000ffff067224 */ /* 0x000fe400078e000d */
[----:B------:R-:W-:Y:S02]  /*bf40*/  IMAD.MOV.U32 R7, RZ, RZ, R5 ;  /* 0x000000ffff077224 */ /* 0x000fe400078e0005 */
[----:B------:R-:W-:-:S07]  /*bf50*/  IMAD.MOV.U32 R9, RZ, RZ, R17 ;  /* 0x000000ffff097224 */ /* 0x000fce00078e0011 */
.L_x_291:
[----:B------:R-:W0:Y:S01]  /*bf60*/  S2R R21, SR_CgaCtaId ;  /* 0x0000000000157919 */ /* 0x000e220000008800 */
[----:B------:R-:W-:Y:S02]  /*bf70*/  MOV R8, 0x400 ;  /* 0x0000040000087802 */ /* 0x000fe40000000f00 */
[----:B------:R-:W-:-:S13]  /*bf80*/  LOP3.LUT P1, RZ, R0, 0x7f, RZ, 0xc0, !PT ;  /* 0x0000007f00ff7812 */ /* 0x000fda000782c0ff */
[----:B------:R-:W1:Y:S01]  /*bf90*/  @!P1 LDC R18, c[0x0][0x640] ;  /* 0x00019000ff129b82 */ /* 0x000e620000000800 */
[----:B0-----:R-:W-:Y:S02]  /*bfa0*/  LEA R22, R21, R8, 0x18 ;  /* 0x0000000815167211 */ /* 0x001fe400078ec0ff */
[----:B------:R-:W-:-:S03]  /*bfb0*/  SHF.L.U32 R8, R7, 0x1f, RZ ;  /* 0x0000001f07087819 */ /* 0x000fc600000006ff */
[----:B------:R-:W-:-:S04]  /*bfc0*/  IMAD R21, R9, 0x8, R22 ;  /* 0x0000000809157824 */ /* 0x000fc800078e0216 */
[----:B------:R-:W0:Y:S02]  /*bfd0*/  SYNCS.PHASECHK.TRANS64.TRYWAIT P0, [R21+URZ+0x28], R8 ;  /* 0x00002808150075a7 */ /* 0x000e24000800017f */
[----:B01----:R-:W-:Y:S05]  /*bfe0*/  @!P0 BRA `(.L_x_289) ;  /* 0x0000000c00b08947 */ /* 0x003fea0003800000 */
.L_x_309:
[----:B0-----:R-:W-:Y:S01]  /*bff0*/  PRMT R8, R15, 0x9910, RZ ;  /* 0x000099100f087816 */ /* 0x001fe200000000ff */
[----:B------:R0:W-:Y:S03]  /*c000*/  @!P1 SYNCS.ARRIVE.TRANS64 RZ, [R21+URZ], R18 ;  /* 0x0000001215ff99a7 */ /* 0x0001e6000800003f */
[----:B------:R-:W-:-:S13]  /*c010*/  ISETP.NE.AND P0, PT, R8, 0x2, PT ;  /* 0x000000020800780c */ /* 0x000fda0003f05270 */
[----:B0-----:R-:W-:Y:S05]  /*c020*/  @P0 BRA `(.L_x_290) ;  /* 0x0000000000040947 */ /* 0x001fea0003800000 */
[----:B------:R-:W-:Y:S01]  /*c030*/  BPT.TRAP 0x1 ;  /* 0x000000040000795c */ /* 0x000fe20000300000 */
.L_x_290:
[----:B------:R-:W-:Y:S01]  /*c040*/  IMAD R8, R9, 0x4000, R12 ;  /* 0x0000400009087824 */ /* 0x000fe200078e020c */
[----:B------:R-:W-:Y:S01]  /*c050*/  R2UR UR25, R21 ;  /* 0x00000000151972ca */ /* 0x000fe200000e0000 */
[--C-:B------:R-:W-:Y:S01]  /*c060*/  IMAD R18, R9, 0x2000, R22.reuse ;  /* 0x0000200009127824 */ /* 0x100fe200078e0216 */
[----:B------:R-:W-:Y:S01]  /*c070*/  R2UR UR28, R16 ;  /* 0x00000000101c72ca */ /* 0x000fe200000e0000 */
[--C-:B------:R-:W-:Y:S01]  /*c080*/  IMAD R8, R8, 0x2, R22.reuse ;  /* 0x0000000208087824 */ /* 0x100fe200078e0216 */
[----:B------:R-:W-:Y:S01]  /*c090*/  R2UR UR27, R19 ;  /* 0x00000000131b72ca */ /* 0x000fe200000e0000 */
[----:B------:R-:W-:Y:S01]  /*c0a0*/  IMAD R22, R9, 0x400, R22 ;  /* 0x0000040009167824 */ /* 0x000fe200078e0216 */
[----:B------:R-:W-:Y:S01]  /*c0b0*/  R2UR UR24, R18 ;  /* 0x00000000121872ca */ /* 0x000fe200000e0000 */
[----:B------:R-:W-:Y:S01]  /*c0c0*/  VIADD R6, R6, 0xffffffff ;  /* 0xffffffff06067836 */ /* 0x000fe20000000000 */
[----:B------:R-:W-:Y:S01]  /*c0d0*/  R2UR UR8, R8 ;  /* 0x00000000080872ca */ /* 0x000fe200000e0000 */
[----:B------:R-:W-:Y:S01]  /*c0e0*/  UIADD3 UR6, UP0, UR32, 0xf0, URZ ;  /* 0x000000f020067890 */ /* 0x000fe2000ff1e03f */
[----:B------:R-:W-:Y:S01]  /*c0f0*/  R2UR UR16, R22 ;  /* 0x00000000161072ca */ /* 0x000fe200000e0000 */
[----:B------:R-:W-:Y:S01]  /*c100*/  UIADD3 UR14, UP1, UR32, 0x1f0, URZ ;  /* 0x000001f0200e7890 */ /* 0x000fe2000ff3e03f */
[----:B------:R-:W-:Y:S01]  /*c110*/  R2UR UR26, R24 ;  /* 0x00000000181a72ca */ /* 0x000fe200000e0000 */
[----:B------:R-:W-:Y:S01]  /*c120*/  UIADD3 UR34, UP2, UR32, 0x2f0, URZ ;  /* 0x000002f020227890 */ /* 0x000fe2000ff5e03f */
[----:B------:R-:W-:Y:S01]  /*c130*/  R2UR UR19, R25 ;  /* 0x00000000191372ca */ /* 0x000fe200000e0000 */
[----:B------:R-:W-:Y:S01]  /*c140*/  UIADD3.X UR7, URZ, UR33, URZ, UP0, !UPT ;  /* 0x000000213f077290 */ /* 0x000fe200087fe43f */
[----:B------:R-:W-:Y:S01]  /*c150*/  R2UR UR10, R23 ;  /* 0x00000000170a72ca */ /* 0x000fe200000e0000 */
[----:B------:R-:W-:Y:S01]  /*c160*/  UIADD3.X UR15, URZ, UR33, URZ, UP1, !UPT ;  /* 0x000000213f0f7290 */ /* 0x000fe20008ffe43f */
[----:B------:R-:W-:Y:S01]  /*c170*/  R2UR UR11, R20 ;  /* 0x00000000140b72ca */ /* 0x000fe200000e0000 */
[----:B------:R-:W-:Y:S01]  /*c180*/  UIADD3 UR24, UR24, 0x100, URZ ;  /* 0x0000010018187890 */ /* 0x000fe2000fffe03f */
[----:B------:R-:W-:Y:S01]  /*c190*/  ISETP.GT.AND P1, PT, R6, 0x1, PT ;  /* 0x000000010600780c */ /* 0x000fe20003f24270 */
[----:B------:R-:W-:Y:S01]  /*c1a0*/  VIADD R9, R9, 0x1 ;  /* 0x0000000109097836 */ /* 0x000fe20000000000 */
[----:B------:R-:W-:Y:S01]  /*c1b0*/  UIADD3.X UR35, URZ, UR33, URZ, UP2, !UPT ;  /* 0x000000213f237290 */ /* 0x000fe200097fe43f */
[----:B------:R-:W-:Y:S01]  /*c1c0*/  VIADD R25, R25, 0x1 ;  /* 0x0000000119197836 */ /* 0x000fe20000000000 */
[----:B------:R-:W-:Y:S01]  /*c1d0*/  UIADD3 UR16, UR16, 0x32100, URZ ;  /* 0x0003210010107890 */ /* 0x000fe2000fffe03f */
[----:B------:R-:W-:Y:S01]  /*c1e0*/  VIADD R24, R24, 0x20 ;  /* 0x0000002018187836 */ /* 0x000fe20000000000 */
[----:B------:R-:W-:Y:S01]  /*c1f0*/  UIADD3 UR8, UR8, 0xa100, URZ ;  /* 0x0000a10008087890 */ /* 0x000fe2000fffe03f */
[----:B------:R-:W-:Y:S01]  /*c200*/  ISETP.NE.AND P0, PT, R9, 0x5, PT ;  /* 0x000000050900780c */ /* 0x000fe20003f05270 */
[----:B------:R-:W-:Y:S01]  /*c210*/  UMOV UR22, 0x0 ;  /* 0x0000000000167882 */ /* 0x000fe20000000000 */
[----:B------:R-:W-:Y:S01]  /*c220*/  UMOV UR23, 0x10000000 ;  /* 0x1000000000177882 */ /* 0x000fe20000000000 */
[----:B------:R-:W-:Y:S01]  /*c230*/  UMOV UR17, UR25 ;  /* 0x0000001900117c82 */ /* 0x000fe20008000000 */
[----:B------:R-:W-:Y:S01]  /*c240*/  UMOV UR20, UR28 ;  /* 0x0000001c00147c82 */ /* 0x000fe20008000000 */
[----:B------:R-:W-:Y:S01]  /*c250*/  UMOV UR18, UR27 ;  /* 0x0000001b00127c82 */ /* 0x000fe20008000000 */
[----:B------:R0:W-:Y:S01]  /*c260*/  UTMALDG.3D [UR24], [UR6], desc[UR22] ;  /* 0x00001618060075b4 */ /* 0x0001e20008011000 */
[----:B------:R-:W-:Y:S01]  /*c270*/  UMOV UR29, 0x30000 ;  /* 0x00030000001d7882 */ /* 0x000fe20000000000 */
[----:B------:R-:W-:Y:S01]  /*c280*/  UMOV UR9, UR25 ;  /* 0x0000001900097c82 */ /* 0x000fe20008000000 */
[----:B------:R-:W-:Y:S01]  /*c290*/  UMOV UR12, UR28 ;  /* 0x0000001c000c7c82 */ /* 0x000fe20008000000 */
[----:B------:R-:W-:Y:S01]  /*c2a0*/  SEL R8, RZ, 0x1, P0 ;  /* 0x00000001ff087807 */ /* 0x000fe20000000000 */
[----:B------:R-:W-:Y:S01]  /*c2b0*/  VIADD R23, R23, 0x40 ;  /* 0x0000004017177836 */ /* 0x000fe20000000000 */
[----:B------:R-:W-:Y:S01]  /*c2c0*/  SEL R9, R9, RZ, P0 ;  /* 0x000000ff09097207 */ /* 0x000fe20000000000 */
[----:B------:R0:W-:Y:S01]  /*c2d0*/  UTMALDG.3D [UR16], [UR14], desc[UR22] ;  /* 0x000016100e0075b4 */ /* 0x0001e20008011000 */
[----:B------:R-:W-:Y:S01]  /*c2e0*/  LOP3.LUT R7, R7, R8, RZ, 0x3c, !PT ;  /* 0x0000000807077212 */ /* 0x000fe200078e3cff */
[----:B------:R0:W-:Y:S02]  /*c2f0*/  UTMALDG.3D.MULTICAST [UR8], [UR34], UR29, desc[UR22] ;  /* 0x00001608220073b4 */ /* 0x0001e4000801181d */
[----:B0-----:R-:W-:Y:S05]  /*c300*/  @P1 BRA `(.L_x_291) ;  /* 0xfffffffc00141947 */ /* 0x001fea000383ffff */
.L_x_288:
[----:B------:R-:W-:Y:S05]  /*c310*/  BSYNC B1 ;  /* 0x0000000000017941 */ /* 0x000fea0003800000 */
.L_x_287:
[----:B------:R-:W-:Y:S01]  /*c320*/  LOP3.LUT P1, RZ, R14, 0xff, RZ, 0xc0, !PT ;  /* 0x000000ff0eff7812 */ /* 0x000fe2000782c0ff */
[C---:B------:R-:W-:Y:S01]  /*c330*/  IMAD.IADD R17, R10.reuse, 0x1, R17 ;  /* 0x000000010a117824 */ /* 0x040fe200078e0211 */
[----:B------:R-:W-:Y:S01]  /*c340*/  ULDC.64 UR6, c[0x0][0x750] ;  /* 0x0001d40000067ab9 */ /* 0x000fe20000000a00 */
[C---:B------:R-:W-:Y:S01]  /*c350*/  ISETP.GE.U32.AND P2, PT, R10.reuse, 0x5, PT ;  /* 0x000000050a00780c */ /* 0x040fe20003f46070 */
[----:B------:R-:W-:Y:S01]  /*c360*/  BSSY B1, `(.L_x_292) ;  /* 0x000006a000017945 */ /* 0x000fe20003800000 */
[----:B------:R-:W-:Y:S01]  /*c370*/  IMAD.MOV.U32 R16, RZ, RZ, -0x1 ;  /* 0xffffffffff107424 */ /* 0x000fe200078e00ff */
[----:B------:R-:W-:Y:S02]  /*c380*/  ISETP.GT.U32.AND P0, PT, R17, 0x4, PT ;  /* 0x000000041100780c */ /* 0x000fe40003f04070 */
[----:B------:R-:W-:Y:S02]  /*c390*/  PRMT R14, RZ, 0x7610, R14 ;  /* 0x00007610ff0e7816 */ /* 0x000fe4000000000e */
[----:B------:R-:W-:-:S03]  /*c3a0*/  ISETP.LT.U32.AND P0, PT, R10, 0x5, P0 ;  /* 0x000000050a00780c */ /* 0x000fc60000701070 */
[----:B------:R-:W0:Y:S01]  /*c3b0*/  @P1 S2R R7, SR_CgaCtaId ;  /* 0x0000000000071919 */ /* 0x000e220000008800 */
[----:B------:R-:W-:-:S04]  /*c3c0*/  @P1 MOV R6, 0x400 ;  /* 0x0000040000061802 */ /* 0x000fc80000000f00 */
[----:B0-----:R-:W-:Y:S01]  /*c3d0*/  @P1 LEA R8, R7, R6, 0x18 ;  /* 0x0000000607081211 */ /* 0x001fe200078ec0ff */
[----:B------:R-:W-:Y:S01]  /*c3e0*/  IMAD.WIDE.U32 R6, R17, -0x33333333, RZ ;  /* 0xcccccccd11067825 */ /* 0x000fe200078e00ff */
[----:B------:R-:W-:Y:S02]  /*c3f0*/  SEL R6, RZ, 0x1, !P0 ;  /* 0x00000001ff067807 */ /* 0x000fe40004000000 */
[----:B------:R0:W-:Y:S01]  /*c400*/  @P1 SYNCS.ARRIVE.TRANS64.A1T0 RZ, [R8+URZ+0x68], RZ ;  /* 0x000068ff08ff19a7 */ /* 0x0001e2000810003f */
[----:B------:R-:W-:Y:S02]  /*c410*/  IADD3 R2, P1, R2, UR30, RZ ;  /* 0x0000001e02027c10 */ /* 0x000fe4000ff3e0ff */
[----:B------:R-:W-:Y:S01]  /*c420*/  LOP3.LUT R5, R5, R6, RZ, 0x3c, !PT ;  /* 0x0000000605057212 */ /* 0x000fe200078e3cff */
[----:B------:R-:W-:Y:S01]  /*c430*/  IMAD.MOV.U32 R6, RZ, RZ, -0x1 ;  /* 0xffffffffff067424 */ /* 0x000fe200078e00ff */
[----:B------:R-:W-:Y:S02]  /*c440*/  IADD3.X R3, R3, UR13, RZ, P1, !PT ;  /* 0x0000000d03037c10 */ /* 0x000fe40008ffe4ff */
[----:B------:R-:W-:-:S02]  /*c450*/  ISETP.GE.U32.AND P0, PT, R2, UR6, PT ;  /* 0x0000000602007c0c */ /* 0x000fc4000bf06070 */
[----:B0-----:R-:W-:Y:S01]  /*c460*/  SHF.R.U32.HI R8, RZ, 0x2, R7 ;  /* 0x00000002ff087819 */ /* 0x001fe20000011607 */
[----:B------:R-:W-:Y:S01]  /*c470*/  IMAD.MOV.U32 R7, RZ, RZ, -0x1 ;  /* 0xffffffffff077424 */ /* 0x000fe200078e00ff */
[----:B------:R-:W-:Y:S02]  /*c480*/  ISETP.GE.U32.AND.EX P0, PT, R3, UR7, PT, P0 ;  /* 0x0000000703007c0c */ /* 0x000fe4000bf06100 */
[--C-:B------:R-:W-:Y:S01]  /*c490*/  @P2 LOP3.LUT R5, R5, 0x1, R8.reuse, 0x78, !PT ;  /* 0x0000000105052812 */ /* 0x100fe200078e7808 */
[----:B------:R-:W-:Y:S01]  /*c4a0*/  IMAD R17, R8, -0x5, R17 ;  /* 0xfffffffb08117824 */ /* 0x000fe200078e0211 */
[----:B------:R-:W-:-:S09]  /*c4b0*/  PRMT R8, RZ, 0x7610, R8 ;  /* 0x00007610ff087816 */ /* 0x000fd20000000008 */
[----:B------:R-:W-:Y:S05]  /*c4c0*/  @P0 BRA `(.L_x_293) ;  /* 0x00000004004c0947 */ /* 0x000fea0003800000 */
[----:B------:R-:W0:Y:S01]  /*c4d0*/  S2R R18, SR_CTAID.X ;  /* 0x0000000000127919 */ /* 0x000e220000002500 */
[----:B------:R-:W-:Y:S01]  /*c4e0*/  ULDC.64 UR6, c[0x0][0x728] ;  /* 0x0001ca0000067ab9 */ /* 0x000fe20000000a00 */
[----:B------:R-:W-:Y:S01]  /*c4f0*/  ULDC UR9, c[0x0][0x730] ;  /* 0x0001cc0000097ab9 */ /* 0x000fe20000000800 */
[----:B------:R-:W-:Y:S01]  /*c500*/  ISETP.NE.U32.AND P0, PT, RZ, UR6, PT ;  /* 0x00000006ff007c0c */ /* 0x000fe2000bf05070 */
[----:B------:R-:W1:Y:S01]  /*c510*/  S2R R19, SR_CTAID.Y ;  /* 0x0000000000137919 */ /* 0x000e620000002600 */
[----:B------:R-:W-:Y:S01]  /*c520*/  ULDC UR10, c[0x0][0x150] ;  /* 0x00005400000a7ab9 */ /* 0x000fe20000000800 */
[----:B------:R-:W-:Y:S01]  /*c530*/  IMAD.MOV.U32 R6, RZ, RZ, R2 ;  /* 0x000000ffff067224 */ /* 0x000fe200078e0002 */
[----:B------:R-:W-:Y:S01]  /*c540*/  ISETP.NE.AND.EX P0, PT, RZ, UR7, PT, P0 ;  /* 0x00000007ff007c0c */ /* 0x000fe2000bf05300 */
[----:B------:R-:W-:Y:S01]  /*c550*/  IMAD.MOV.U32 R7, RZ, RZ, R3 ;  /* 0x000000ffff077224 */ /* 0x000fe200078e0003 */
[----:B0-----:R-:W-:-:S11]  /*c560*/  I2FP.F32.U32 R20, R18 ;  /* 0x0000001200147245 */ /* 0x001fd60000201000 */
[----:B------:R-:W-:Y:S05]  /*c570*/  @!P0 BRA `(.L_x_294) ;  /* 0x0000000000288947 */ /* 0x000fea0003800000 */
[----:B------:R-:W-:Y:S02]  /*c580*/  ULDC UR8, c[0x0][0x734] ;  /* 0x0001cd0000087ab9 */ /* 0x000fe40000000800 */
[----:B------:R-:W-:-:S05]  /*c590*/  IADD3 R7, P0, R2, UR8, RZ ;  /* 0x0000000802077c10 */ /* 0x000fca000ff1e0ff */
[----:B------:R-:W-:-:S04]  /*c5a0*/  IMAD.X R21, RZ, RZ, R3, P0 ;  /* 0x000000ffff157224 */ /* 0x000fc800000e0603 */
[----:B------:R-:W-:-:S04]  /*c5b0*/  IMAD.WIDE.U32 R8, R21, UR6, RZ ;  /* 0x0000000615087c25 */ /* 0x000fc8000f8e00ff */
[----:B------:R-:W-:-:S04]  /*c5c0*/  IMAD.WIDE.U32 R8, P0, R7, UR7, R8 ;  /* 0x0000000707087c25 */ /* 0x000fc8000f800008 */
[----:B------:R-:W-:-:S04]  /*c5d0*/  IMAD.WIDE.U32 R6, R7, UR6, RZ ;  /* 0x0000000607067c25 */ /* 0x000fc8000f8e00ff */
[----:B------:R-:W-:Y:S01]  /*c5e0*/  IMAD.MOV.U32 R6, RZ, RZ, R9 ;  /* 0x000000ffff067224 */ /* 0x000fe200078e0009 */
[----:B------:R-:W-:Y:S01]  /*c5f0*/  IADD3 RZ, P1, R7, R8, RZ ;  /* 0x0000000807ff7210 */ /* 0x000fe20007f3e0ff */
[----:B------:R-:W-:-:S04]  /*c600*/  IMAD.X R7, RZ, RZ, RZ, P0 ;  /* 0x000000ffff077224 */ /* 0x000fc800000e06ff */
[----:B------:R-:W-:-:S08]  /*c610*/  IMAD.WIDE.U32.X R6, R21, UR7, R6, P1 ;  /* 0x0000000715067c25 */ /* 0x000fd000088e0406 */
.L_x_294:
[--C-:B------:R-:W-:Y:S01]  /*c620*/  SHF.R.U64 R16, R6, UR9, R7.reuse ;  /* 0x0000000906107c19 */ /* 0x100fe20008001207 */
[----:B------:R-:W-:Y:S01]  /*c630*/  FMUL R20, R20, UR10 ;  /* 0x0000000a14147c20 */ /* 0x000fe20008400000 */
[----:B------:R-:W0:Y:S01]  /*c640*/  LDC R21, c[0x0][0x144] ;  /* 0x00005100ff157b82 */ /* 0x000e220000000800 */
[----:B-1----:R-:W-:Y:S01]  /*c650*/  I2FP.F32.U32 R8, R19 ;  /* 0x0000001300087245 */ /* 0x002fe20000201000 */
[----:B------:R-:W-:Y:S01]  /*c660*/  ULDC UR8, c[0x0][0x154] ;  /* 0x0000550000087ab9 */ /* 0x000fe20000000800 */
[----:B------:R-:W-:Y:S01]  /*c670*/  SHF.R.U32.HI R6, RZ, UR9, R7 ;  /* 0x00000009ff067c19 */ /* 0x000fe20008011607 */
[----:B------:R-:W-:Y:S01]  /*c680*/  ULDC.64 UR6, c[0x0][0x720] ;  /* 0x0001c80000067ab9 */ /* 0x000fe20000000a00 */
[----:B------:R-:W-:Y:S01]  /*c690*/  IADD3 R7, P0, RZ, -R16, RZ ;  /* 0x80000010ff077210 */ /* 0x000fe20007f1e0ff */
[----:B------:R-:W1:Y:S01]  /*c6a0*/  F2I.U32.TRUNC.NTZ R20, R20 ;  /* 0x0000001400147305 */ /* 0x000e62000020f000 */
[----:B------:R-:W-:Y:S01]  /*c6b0*/  FMUL R8, R8, UR8 ;  /* 0x0000000808087c20 */ /* 0x000fe20008400000 */
[----:B------:R-:W2:Y:S01]  /*c6c0*/  LDC R22, c[0x0][0x148] ;  /* 0x00005200ff167b82 */ /* 0x000ea20000000800 */
[----:B------:R-:W-:Y:S01]  /*c6d0*/  ULDC.64 UR8, c[0x0][0x740] ;  /* 0x0001d00000087ab9 */ /* 0x000fe20000000a00 */
[----:B------:R-:W-:Y:S01]  /*c6e0*/  IMAD.X R6, RZ, RZ, ~R6, P0 ;  /* 0x000000ffff067224 */ /* 0x000fe200000e0e06 */
[----:B------:R-:W-:-:S03]  /*c6f0*/  ISETP.NE.U32.AND P0, PT, RZ, UR8, PT ;  /* 0x00000008ff007c0c */ /* 0x000fc6000bf05070 */
[----:B------:R-:W-:Y:S01]  /*c700*/  IMAD R6, R6, UR6, RZ ;  /* 0x0000000606067c24 */ /* 0x000fe2000f8e02ff */
[----:B------:R-:W3:Y:S01]  /*c710*/  F2I.U32.TRUNC.NTZ R8, R8 ;  /* 0x0000000800087305 */ /* 0x000ee2000020f000 */
[----:B------:R-:W-:Y:S02]  /*c720*/  ISETP.NE.AND.EX P0, PT, RZ, UR9, PT, P0 ;  /* 0x00000009ff007c0c */ /* 0x000fe4000bf05300 */
[C---:B------:R-:W-:Y:S02]  /*c730*/  IMAD R9, R7.reuse, UR7, R6 ;  /* 0x0000000707097c24 */ /* 0x040fe4000f8e0206 */
[----:B------:R-:W-:Y:S01]  /*c740*/  IMAD.WIDE.U32 R6, R7, UR6, R2 ;  /* 0x0000000607067c25 */ /* 0x000fe2000f8e0002 */
[----:B------:R-:W-:-:S03]  /*c750*/  ULDC UR6, c[0x0][0x718] ;  /* 0x0001c60000067ab9 */ /* 0x000fc60000000800 */
[----:B-1----:R-:W-:Y:S02]  /*c760*/  IMAD.MOV R20, RZ, RZ, -R20 ;  /* 0x000000ffff147224 */ /* 0x002fe400078e0a14 */
[----:B------:R-:W-:Y:S02]  /*c770*/  IMAD.IADD R7, R7, 0x1, R9 ;  /* 0x0000000107077824 */ /* 0x000fe400078e0209 */
[----:B0-----:R-:W-:-:S03]  /*c780*/  IMAD R18, R21, R20, R18 ;  /* 0x0000001415127224 */ /* 0x001fc600078e0212 */
[--C-:B------:R-:W-:Y:S01]  /*c790*/  SHF.R.U64 R20, R6, UR6, R7.reuse ;  /* 0x0000000606147c19 */ /* 0x100fe20008001207 */
[----:B---3--:R-:W-:Y:S01]  /*c7a0*/  IMAD.MOV R6, RZ, RZ, -R8 ;  /* 0x000000ffff067224 */ /* 0x008fe200078e0a08 */
[----:B------:R-:W-:Y:S01]  /*c7b0*/  SHF.R.U32.HI R7, RZ, UR6, R7 ;  /* 0x00000006ff077c19 */ /* 0x000fe20008011607 */
[----:B------:R-:W-:Y:S02]  /*c7c0*/  ULDC UR6, c[0x0][0x708] ;  /* 0x0001c20000067ab9 */ /* 0x000fe40000000800 */
[----:B--2---:R-:W-:Y:S01]  /*c7d0*/  @P3 IMAD R18, R22, R6, R19 ;  /* 0x0000000616123224 */ /* 0x004fe200078e0213 */
[--C-:B------:R-:W-:Y:S02]  /*c7e0*/  SHF.R.U64 R22, R20, UR6, R7.reuse ;  /* 0x0000000614167c19 */ /* 0x100fe40008001207 */
[----:B------:R-:W-:Y:S01]  /*c7f0*/  SHF.R.U32.HI R7, RZ, UR6, R7 ;  /* 0x00000006ff077c19 */ /* 0x000fe20008011607 */
[----:B------:R-:W-:-:S03]  /*c800*/  ULDC UR6, c[0x0][0x758] ;  /* 0x0001d60000067ab9 */ /* 0x000fc60000000800 */
[--C-:B------:R-:W-:Y:S02]  /*c810*/  SHF.R.U64 R19, R22, UR6, R7.reuse ;  /* 0x0000000616137c19 */ /* 0x100fe40008001207 */
[----:B------:R-:W-:-:S03]  /*c820*/  SHF.R.U32.HI R21, RZ, UR6, R7 ;  /* 0x00000006ff157c19 */ /* 0x000fc60008011607 */
[----:B------:R-:W-:Y:S02]  /*c830*/  IMAD.MOV.U32 R8, RZ, RZ, R19 ;  /* 0x000000ffff087224 */ /* 0x000fe400078e0013 */
[----:B------:R-:W-:Y:S01]  /*c840*/  IMAD.MOV.U32 R7, RZ, RZ, R21 ;  /* 0x000000ffff077224 */ /* 0x000fe200078e0015 */
[----:B------:R-:W-:Y:S06]  /*c850*/  @!P0 BRA `(.L_x_295) ;  /* 0x00000000002c8947 */ /* 0x000fec0003800000 */
        /* <DEDUP_REMOVED lines=9> */
[----:B------:R-:W-:-:S04]  /*c8f0*/  IMAD.WIDE.U32.X R6, R21, UR9, R6, P1 ;  /* 0x0000000915067c25 */ /* 0x000fc800088e0406 */
[----:B------:R-:W-:-:S07]  /*c900*/  IMAD.MOV.U32 R8, RZ, RZ, R6 ;  /* 0x000000ffff087224 */ /* 0x000fce00078e0006 */
.L_x_295:
[----:B------:R-:W-:Y:S01]  /*c910*/  ULDC UR6, c[0x0][0x748] ;  /* 0x0001d20000067ab9 */ /* 0x000fe20000000800 */
[----:B------:R-:W-:Y:S01]  /*c920*/  LOP3.LUT R6, R22, UR21, RZ, 0xc0, !PT ;  /* 0x0000001516067c12 */ /* 0x000fe2000f8ec0ff */
[----:B------:R-:W-:Y:S01]  /*c930*/  ULDC UR7, c[0x0][0x710] ;  /* 0x0001c40000077ab9 */ /* 0x000fe20000000800 */
[----:B------:R-:W-:Y:S01]  /*c940*/  SHF.R.U64 R7, R8, UR6, R7 ;  /* 0x0000000608077c19 */ /* 0x000fe20008001207 */
[----:B------:R-:W-:Y:S01]  /*c950*/  ULDC UR6, c[0x0][0x738] ;  /* 0x0001ce0000067ab9 */ /* 0x000fe20000000800 */
[----:B------:R-:W-:-:S03]  /*c960*/  LOP3.LUT R20, R20, UR4, RZ, 0xc0, !PT ;  /* 0x0000000414147c12 */ /* 0x000fc6000f8ec0ff */
[----:B------:R-:W-:Y:S02]  /*c970*/  IMAD.MOV R8, RZ, RZ, -R7 ;  /* 0x000000ffff087224 */ /* 0x000fe400078e0a07 */
[----:B------:R-:W-:Y:S02]  /*c980*/  IMAD R7, R7, UR5, R6 ;  /* 0x0000000507077c24 */ /* 0x000fe4000f8e0206 */
[----:B------:R-:W-:Y:S01]  /*c990*/  IMAD R19, R8, UR6, R19 ;  /* 0x0000000608137c24 */ /* 0x000fe2000f8e0213 */
[----:B------:R-:W-:Y:S01]  /*c9a0*/  ULDC UR6, c[0x0][0x700] ;  /* 0x0001c00000067ab9 */ /* 0x000fe20000000800 */
[----:B------:R-:W-:Y:S02]  /*c9b0*/  IMAD R18, R7, UR7, R18 ;  /* 0x0000000707127c24 */ /* 0x000fe4000f8e0212 */
[----:B------:R-:W-:Y:S02]  /*c9c0*/  IMAD R19, R19, UR6, R20 ;  /* 0x0000000613137c24 */ /* 0x000fe4000f8e0214 */
[----:B------:R-:W-:-:S03]  /*c9d0*/  IMAD.MOV.U32 R8, RZ, RZ, 0x1 ;  /* 0x00000001ff087424 */ /* 0x000fc600078e00ff */
[----:B------:R-:W-:Y:S02]  /*c9e0*/  SEL R6, R19, R18, !P3 ;  /* 0x0000001213067207 */ /* 0x000fe40005800000 */
[----:B------:R-:W-:-:S07]  /*c9f0*/  SEL R7, R18, R19, !P3 ;  /* 0x0000001312077207 */ /* 0x000fce0005800000 */
.L_x_293:
[----:B------:R-:W-:Y:S05]  /*ca00*/  BSYNC B1 ;  /* 0x0000000000017941 */ /* 0x000fea0003800000 */
.L_x_292:
[----:B------:R-:W-:-:S13]  /*ca10*/  LOP3.LUT P0, RZ, R8, 0xff, RZ, 0xc0, !PT ;  /* 0x000000ff08ff7812 */ /* 0x000fda000780c0ff */
[----:B------:R-:W-:Y:S05]  /*ca20*/  @P0 BRA `(.L_x_296) ;  /* 0xfffffff400140947 */ /* 0x000fea000383ffff */
[----:B------:R-:W-:Y:S05]  /*ca30*/  BSYNC B0 ;  /* 0x0000000000007941 */ /* 0x000fea0003800000 */
.L_x_285:
[----:B------:R-:W-:-:S03]  /*ca40*/  UMOV UR6, 0xffffffff ;  /* 0xffffffff00067882 */ /* 0x000fc60000000000 */
[----:B------:R-:W-:Y:S05]  /*ca50*/  BRA.DIV UR6, `(.L_x_297) ;  /* 0x0000000606287947 */ /* 0x000fea000b800000 */
[----:B------:R-:W-:-:S13]  /*ca60*/  ELECT P0, URZ, PT ;  /* 0x00000000003f782f */ /* 0x000fda0003800000 */
.L_x_312:
[----:B------:R-:W-:Y:S04]  /*ca70*/  BSSY B0, `(.L_x_298) ;  /* 0x0000034000007945 */ /* 0x000fe80003800000 */
[----:B------:R-:W-:Y:S05]  /*ca80*/  @!P0 BRA `(.L_x_299) ;  /* 0x0000000000c88947 */ /* 0x000fea0003800000 */
[----:B------:R-:W-:-:S04]  /*ca90*/  LOP3.LUT R4, R4, 0x2, RZ, 0xfc, !PT ;  /* 0x0000000204047812 */ /* 0x000fc800078efcff */
[----:B------:R-:W-:-:S13]  /*caa0*/  ISETP.NE.AND P0, PT, R4, 0x3, PT ;  /* 0x000000030400780c */ /* 0x000fda0003f05270 */
[----:B------:R-:W-:Y:S05]  /*cab0*/  @!P0 BRA `(.L_x_300) ;  /* 0x0000000000048947 */ /* 0x000fea0003800000 */
[----:B------:R-:W-:Y:S01]  /*cac0*/  BPT.TRAP 0x1 ;  /* 0x000000040000795c */ /* 0x000fe20000300000 */
.L_x_300:
[----:B------:R-:W0:Y:S01]  /*cad0*/  S2R R3, SR_CgaCtaId ;  /* 0x0000000000037919 */ /* 0x000e220000008800 */
[----:B------:R-:W-:-:S04]  /*cae0*/  MOV R0, 0x400 ;  /* 0x0000040000007802 */ /* 0x000fc80000000f00 */
[----:B0-----:R-:W-:Y:S02]  /*caf0*/  LEA R0, R3, R0, 0x18 ;  /* 0x0000000003007211 */ /* 0x001fe400078ec0ff */
[----:B------:R-:W-:-:S03]  /*cb00*/  SHF.L.U32 R3, R5, 0x1f, RZ ;  /* 0x0000001f05037819 */ /* 0x000fc600000006ff */
[----:B------:R-:W-:-:S04]  /*cb10*/  VIADD R0, R0, 0x28 ;  /* 0x0000002800007836 */ /* 0x000fc80000000000 */
[C---:B------:R-:W-:Y:S02]  /*cb20*/  IMAD R6, R17.reuse, 0x8, R0 ;  /* 0x0000000811067824 */ /* 0x040fe400078e0200 */
[----:B------:R-:W-:Y:S02]  /*cb30*/  VIADD R17, R17, 0x1 ;  /* 0x0000000111117836 */ /* 0x000fe40000000000 */
[----:B------:R-:W0:Y:S03]  /*cb40*/  SYNCS.PHASECHK.TRANS64.TRYWAIT P0, [R6+URZ], R3 ;  /* 0x00000003060075a7 */ /* 0x000e26000800017f */
[----:B------:R-:W-:-:S04]  /*cb50*/  ISETP.NE.AND P1, PT, R17, 0x5, PT ;  /* 0x000000051100780c */ /* 0x000fc80003f25270 */
[----:B------:R-:W-:Y:S02]  /*cb60*/  SEL R2, RZ, 0x1, P1 ;  /* 0x00000001ff027807 */ /* 0x000fe40000800000 */
[----:B------:R-:W-:Y:S02]  /*cb70*/  SEL R17, R17, RZ, P1 ;  /* 0x000000ff11117207 */ /* 0x000fe40000800000 */
[----:B------:R-:W-:-:S03]  /*cb80*/  LOP3.LUT R8, R5, R2, RZ, 0x3c, !PT ;  /* 0x0000000205087212 */ /* 0x000fc600078e3cff */
[----:B------:R-:W-:Y:S01]  /*cb90*/  IMAD R7, R17, 0x8, R0 ;  /* 0x0000000811077824 */ /* 0x000fe200078e0200 */
[----:B------:R-:W-:Y:S01]  /*cba0*/  SHF.L.U32 R4, R8, 0x1f, RZ ;  /* 0x0000001f08047819 */ /* 0x000fe200000006ff */
[----:B0-----:R-:W-:Y:S06]  /*cbb0*/  @!P0 BRA `(.L_x_301) ;  /* 0x0000000000f08947 */ /* 0x001fec0003800000 */
.L_x_313:
[----:B------:R-:W1:Y:S01]  /*cbc0*/  SYNCS.PHASECHK.TRANS64.TRYWAIT P0, [R7+URZ], R4 ;  /* 0x00000004070075a7 */ /* 0x000e62000800017f */
[----:B------:R-:W-:-:S05]  /*cbd0*/  VIADD R2, R17, 0x1 ;  /* 0x0000000111027836 */ /* 0x000fca0000000000 */
[----:B------:R-:W-:-:S04]  /*cbe0*/  ISETP.NE.AND P1, PT, R2, 0x5, PT ;  /* 0x000000050200780c */ /* 0x000fc80003f25270 */
[----:B0-----:R-:W-:Y:S02]  /*cbf0*/  SEL R3, RZ, 0x1, P1 ;  /* 0x00000001ff037807 */ /* 0x001fe40000800000 */
[----:B------:R-:W-:Y:S02]  /*cc00*/  SEL R9, R2, RZ, P1 ;  /* 0x000000ff02097207 */ /* 0x000fe40000800000 */
[----:B------:R-:W-:-:S03]  /*cc10*/  LOP3.LUT R8, R8, R3, RZ, 0x3c, !PT ;  /* 0x0000000308087212 */ /* 0x000fc600078e3cff */
[----:B------:R-:W-:Y:S01]  /*cc20*/  IMAD R10, R9, 0x8, R0 ;  /* 0x00000008090a7824 */ /* 0x000fe200078e0200 */
[----:B------:R-:W-:Y:S01]  /*cc30*/  SHF.L.U32 R5, R8, 0x1f, RZ ;  /* 0x0000001f08057819 */ /* 0x000fe200000006ff */
[----:B-1----:R-:W-:Y:S06]  /*cc40*/  @!P0 BRA `(.L_x_302) ;  /* 0x0000000000e08947 */ /* 0x002fec0003800000 */
.L_x_314:
[----:B------:R-:W1:Y:S01]  /*cc50*/  SYNCS.PHASECHK.TRANS64.TRYWAIT P0, [R10+URZ], R5 ;  /* 0x000000050a0075a7 */ /* 0x000e62000800017f */
[----:B------:R-:W-:-:S05]  /*cc60*/  VIADD R2, R9, 0x1 ;  /* 0x0000000109027836 */ /* 0x000fca0000000000 */
[----:B------:R-:W-:-:S04]  /*cc70*/  ISETP.NE.AND P1, PT, R2, 0x5, PT ;  /* 0x000000050200780c */ /* 0x000fc80003f25270 */
[----:B------:R-:W-:Y:S02]  /*cc80*/  SEL R3, RZ, 0x1, P1 ;  /* 0x00000001ff037807 */ /* 0x000fe40000800000 */
[----:B0-----:R-:W-:Y:S02]  /*cc90*/  SEL R7, R2, RZ, P1 ;  /* 0x000000ff02077207 */ /* 0x001fe40000800000 */
[----:B------:R-:W-:-:S03]  /*cca0*/  LOP3.LUT R9, R8, R3, RZ, 0x3c, !PT ;  /* 0x0000000308097212 */ /* 0x000fc600078e3cff */
[----:B------:R-:W-:Y:S01]  /*ccb0*/  IMAD R11, R7, 0x8, R0 ;  /* 0x00000008070b7824 */ /* 0x000fe200078e0200 */
[----:B------:R-:W-:Y:S01]  /*ccc0*/  SHF.L.U32 R6, R9, 0x1f, RZ ;  /* 0x0000001f09067819 */ /* 0x000fe200000006ff */
[----:B-1----:R-:W-:Y:S06]  /*ccd0*/  @!P0 BRA `(.L_x_303) ;  /* 0x0000000000d08947 */ /* 0x002fec0003800000 */
.L_x_315:
[----:B------:R-:W1:Y:S01]  /*cce0*/  SYNCS.PHASECHK.TRANS64.TRYWAIT P0, [R11+URZ], R6 ;  /* 0x000000060b0075a7 */ /* 0x000e62000800017f */
[----:B------:R-:W-:-:S05]  /*ccf0*/  VIADD R2, R7, 0x1 ;  /* 0x0000000107027836 */ /* 0x000fca0000000000 */
[----:B------:R-:W-:-:S04]  /*cd00*/  ISETP.NE.AND P1, PT, R2, 0x5, PT ;  /* 0x000000050200780c */ /* 0x000fc80003f25270 */
[----:B------:R-:W-:Y:S02]  /*cd10*/  SEL R4, RZ, 0x1, P1 ;  /* 0x00000001ff047807 */ /* 0x000fe40000800000 */
[----:B------:R-:W-:Y:S02]  /*cd20*/  SEL R3, R2, RZ, P1 ;  /* 0x000000ff02037207 */ /* 0x000fe40000800000 */
[----:B------:R-:W-:Y:S01]  /*cd30*/  LOP3.LUT R4, R9, R4, RZ, 0x3c, !PT ;  /* 0x0000000409047212 */ /* 0x000fe200078e3cff */
[----:B-1----:R-:W-:Y:S06]  /*cd40*/  @!P0 BRA `(.L_x_304) ;  /* 0x0000000000c88947 */ /* 0x002fec0003800000 */
.L_x_316:
[----:B------:R-:W-:Y:S01]  /*cd50*/  IMAD R3, R3, 0x8, R0 ;  /* 0x0000000803037824 */ /* 0x000fe200078e0200 */
[----:B------:R-:W-:-:S07]  /*cd60*/  SHF.L.U32 R0, R4, 0x1f, RZ ;  /* 0x0000001f04007819 */ /* 0x000fce00000006ff */
.L_x_305:
[----:B--2---:R2:W3:Y:S02]  /*cd70*/  SYNCS.PHASECHK.TRANS64.TRYWAIT P0, [R3+URZ], R0 ;  /* 0x00000000030075a7 */ /* 0x0044e4000800017f */
[----:B---3--:R-:W-:Y:S05]  /*cd80*/  @!P0 NANOSLEEP.SYNCS 0x989680 ;  /* 0x009896800000895d */ /* 0x008fea0003900000 */
[----:B------:R-:W3:Y:S02]  /*cd90*/  @!P0 SYNCS.PHASECHK.TRANS64 P0, [R3+URZ], R0 ;  /* 0x00000000030085a7 */ /* 0x000ee4000800007f */
[----:B---3--:R-:W-:Y:S05]  /*cda0*/  @!P0 BRA `(.L_x_305) ;  /* 0xfffffffc00f08947 */ /* 0x008fea000383ffff */
.L_x_299:
[----:B------:R-:W-:Y:S05]  /*cdb0*/  BSYNC B0 ;  /* 0x0000000000007941 */ /* 0x000fea0003800000 */
.L_x_298:
[----:B------:R-:W-:Y:S05]  /*cdc0*/  EXIT ;  /* 0x000000000000794d */ /* 0x000fea0003800000 */
.L_x_21:
[----:B-1----:R-:W-:-:S04]  /*cdd0*/  IMAD.U32 R17, RZ, RZ, UR8 ;  /* 0x00000008ff117e24 */ /* 0x002fc8000f8e00ff */
[----:B------:R1:W4:Y:S03]  /*cde0*/  SYNCS.PHASECHK.TRANS64.TRYWAIT P0, [R17+URZ], R18 ;  /* 0x00000012110075a7 */ /* 0x000326000800017f */
[----:B----4-:R-:W-:Y:S05]  /*cdf0*/  @!P0 NANOSLEEP.SYNCS 0x989680 ;  /* 0x009896800000895d */ /* 0x010fea0003900000 */
[----:B------:R-:W4:Y:S02]  /*ce00*/  @!P0 SYNCS.PHASECHK.TRANS64 P0, [R17+URZ], R18 ;  /* 0x00000012110085a7 */ /* 0x000f24000800007f */
[----:B----4-:R-:W-:Y:S05]  /*ce10*/  @!P0 BRA `(.L_x_21) ;  /* 0xfffffffc00ec8947 */ /* 0x010fea000383ffff */
[----:B------:R-:W-:Y:S05]  /*ce20*/  BRA `(.L_x_20) ;  /* 0xffffff4800ac7947 */ /* 0x000fea000383ffff */
.L_x_286:
[----:B------:R-:W-:Y:S01]  /*ce30*/  BSSY B1, `(.L_x_306) ;  /* 0x0000006000017945 */ /* 0x000fe20003800000 */
[----:B------:R-:W-:-:S07]  /*ce40*/  IMAD.MOV.U32 R8, RZ, RZ, -0x1 ;  /* 0xffffffffff087424 */ /* 0x000fce00078e00ff */
[----:B------:R-:W-:Y:S05]  /*ce50*/  WARPSYNC.COLLECTIVE R8, `(.L_x_307) ;  /* 0x00000000080c7348 */ /* 0x000fea0003c00000 */
[----:B------:R-:W-:Y:S02]  /*ce60*/  ELECT P0, UR62, PT ;  /* 0x00000000003e782f */ /* 0x000fe40003800000 */
[----:B------:R-:W-:Y:S01]  /*ce70*/  MOV R8, UR62 ;  /* 0x0000003e00087c02 */ /* 0x000fe20008000f00 */
[----:B------:R-:W-:Y:S10]  /*ce80*/  ENDCOLLECTIVE ;  /* 0x000000000000791b */ /* 0x000ff40003800000 */
.L_x_307:
[----:B------:R-:W-:Y:S05]  /*ce90*/  BSYNC B1 ;  /* 0x0000000000017941 */ /* 0x000fea0003800000 */
.L_x_306:
[----:B------:R-:W-:Y:S05]  /*cea0*/  BRA `(.L_x_308) ;  /* 0xfffffff000007947 */ /* 0x000fea000383ffff */
.L_x_289:
[----:B0-----:R0:W1:Y:S02]  /*ceb0*/  SYNCS.PHASECHK.TRANS64.TRYWAIT P0, [R21+URZ+0x28], R8 ;  /* 0x00002808150075a7 */ /* 0x001064000800017f */
[----:B-1----:R-:W-:Y:S05]  /*cec0*/  @!P0 NANOSLEEP.SYNCS 0x989680 ;  /* 0x009896800000895d */ /* 0x002fea0003900000 */
[----:B------:R-:W1:Y:S02]  /*ced0*/  @!P0 SYNCS.PHASECHK.TRANS64 P0, [R21+URZ+0x28], R8 ;  /* 0x00002808150085a7 */ /* 0x000e64000800007f */
[----:B-1----:R-:W-:Y:S05]  /*cee0*/  @!P0 BRA `(.L_x_289) ;  /* 0xfffffffc00f08947 */ /* 0x002fea000383ffff */
[----:B------:R-:W-:Y:S05]  /*cef0*/  BRA `(.L_x_309) ;  /* 0xfffffff0003c7947 */ /* 0x000fea000383ffff */
.L_x_297:
[----:B------:R-:W-:Y:S01]  /*cf00*/  BSSY B0, `(.L_x_310) ;  /* 0x0000006000007945 */ /* 0x000fe20003800000 */
[----:B------:R-:W-:-:S07]  /*cf10*/  IMAD.MOV.U32 R8, RZ, RZ, -0x1 ;  /* 0xffffffffff087424 */ /* 0x000fce00078e00ff */
[----:B------:R-:W-:Y:S05]  /*cf20*/  WARPSYNC.COLLECTIVE R8, `(.L_x_311) ;  /* 0x00000000080c7348 */ /* 0x000fea0003c00000 */
[----:B------:R-:W-:Y:S02]  /*cf30*/  ELECT P0, UR62, PT ;  /* 0x00000000003e782f */ /* 0x000fe40003800000 */
[----:B------:R-:W-:Y:S01]  /*cf40*/  MOV R8, UR62 ;  /* 0x0000003e00087c02 */ /* 0x000fe20008000f00 */
[----:B------:R-:W-:Y:S10]  /*cf50*/  ENDCOLLECTIVE ;  /* 0x000000000000791b */ /* 0x000ff40003800000 */
.L_x_311:
[----:B------:R-:W-:Y:S05]  /*cf60*/  BSYNC B0 ;  /* 0x0000000000007941 */ /* 0x000fea0003800000 */
.L_x_310:
[----:B------:R-:W-:Y:S05]  /*cf70*/  BRA `(.L_x_312) ;  /* 0xfffffff800bc7947 */ /* 0x000fea000383ffff */
.L_x_301:
[----:B0-----:R0:W1:Y:S02]  /*cf80*/  SYNCS.PHASECHK.TRANS64.TRYWAIT P0, [R6+URZ], R3 ;  /* 0x00000003060075a7 */ /* 0x001064000800017f */
[----:B-1----:R-:W-:Y:S05]  /*cf90*/  @!P0 NANOSLEEP.SYNCS 0x989680 ;  /* 0x009896800000895d */ /* 0x002fea0003900000 */
[----:B------:R-:W1:Y:S02]  /*cfa0*/  @!P0 SYNCS.PHASECHK.TRANS64 P0, [R6+URZ], R3 ;  /* 0x00000003060085a7 */ /* 0x000e64000800007f */
[----:B-1----:R-:W-:Y:S05]  /*cfb0*/  @!P0 BRA `(.L_x_301) ;  /* 0xfffffffc00f08947 */ /* 0x002fea000383ffff */
[----:B------:R-:W-:Y:S05]  /*cfc0*/  BRA `(.L_x_313) ;  /* 0xfffffff800fc7947 */ /* 0x000fea000383ffff */
.L_x_302:
[----:B0-----:R0:W1:Y:S02]  /*cfd0*/  SYNCS.PHASECHK.TRANS64.TRYWAIT P0, [R7+URZ], R4 ;  /* 0x00000004070075a7 */ /* 0x001064000800017f */
[----:B-1----:R-:W-:Y:S05]  /*cfe0*/  @!P0 NANOSLEEP.SYNCS 0x989680 ;  /* 0x009896800000895d */ /* 0x002fea0003900000 */
[----:B------:R-:W1:Y:S02]  /*cff0*/  @!P0 SYNCS.PHASECHK.TRANS64 P0, [R7+URZ], R4 ;  /* 0x00000004070085a7 */ /* 0x000e64000800007f */
[----:B-1----:R-:W-:Y:S05]  /*d000*/  @!P0 BRA `(.L_x_302) ;  /* 0xfffffffc00f08947 */ /* 0x002fea000383ffff */
[----:B------:R-:W-:Y:S05]  /*d010*/  BRA `(.L_x_314) ;  /* 0xfffffffc000c7947 */ /* 0x000fea000383ffff */
.L_x_303:
[----:B0-----:R0:W1:Y:S02]  /*d020*/  SYNCS.PHASECHK.TRANS64.TRYWAIT P0, [R10+URZ], R5 ;  /* 0x000000050a0075a7 */ /* 0x001064000800017f */
[----:B-1----:R-:W-:Y:S05]  /*d030*/  @!P0 NANOSLEEP.SYNCS 0x989680 ;  /* 0x009896800000895d */ /* 0x002fea0003900000 */
[----:B------:R-:W1:Y:S02]  /*d040*/  @!P0 SYNCS.PHASECHK.TRANS64 P0, [R10+URZ], R5 ;  /* 0x000000050a0085a7 */ /* 0x000e64000800007f */
[----:B-1----:R-:W-:Y:S05]  /*d050*/  @!P0 BRA `(.L_x_303) ;  /* 0xfffffffc00f08947 */ /* 0x002fea000383ffff */
[----:B------:R-:W-:Y:S05]  /*d060*/  BRA `(.L_x_315) ;  /* 0xfffffffc001c7947 */ /* 0x000fea000383ffff */
.L_x_304:
[----:B-1----:R1:W2:Y:S02]  /*d070*/  SYNCS.PHASECHK.TRANS64.TRYWAIT P0, [R11+URZ], R6 ;  /* 0x000000060b0075a7 */ /* 0x0022a4000800017f */
[----:B--2---:R-:W-:Y:S05]  /*d080*/  @!P0 NANOSLEEP.SYNCS 0x989680 ;  /* 0x009896800000895d */ /* 0x004fea0003900000 */
[----:B------:R-:W2:Y:S02]  /*d090*/  @!P0 SYNCS.PHASECHK.TRANS64 P0, [R11+URZ], R6 ;  /* 0x000000060b0085a7 */ /* 0x000ea4000800007f */
[----:B--2---:R-:W-:Y:S05]  /*d0a0*/  @!P0 BRA `(.L_x_304) ;  /* 0xfffffffc00f08947 */ /* 0x004fea000383ffff */
[----:B------:R-:W-:Y:S05]  /*d0b0*/  BRA `(.L_x_316) ;  /* 0xfffffffc00247947 */ /* 0x000fea000383ffff */
.L_x_317:
[----:B------:R-:W-:-:S00]  /*d0c0*/  BRA `(.L_x_317) ;  /* 0xfffffffc00fc7947 */ /* 0x000fc0000383ffff */
[----:B------:R-:W-:-:S00]  /*d0d0*/  NOP ;  /* 0x0000000000007918 */ /* 0x000fc00000000000 */
        /* <DEDUP_REMOVED lines=10> */
.L_x_318:


//--------------------- .nv.shared._ZN7cutlass13device_kernelINS_4gemm6kernel13GemmUniversalIN4cute5tupleIJiiiiEEENS1_10collective13CollectiveMmaINS1_40MainloopSm90TmaGmmaWarpSpecializedSparseILi5ENS5_IJNS4_1CILi2EEENSA_ILi1EEESC_EEENS1_35KernelTmaWarpSpecializedCooperativeEEENS5_IJNSA_ILi128EEENSA_ILi256EEENSA_ILi64EEEEEENS_10bfloat16_tENS5_IJNS4_6LayoutINS5_IJiNS5_IJSB_iEEEiEEENS5_IJlNS5_IJSC_SB_EEElEEEEENSL_INS5_IJNS5_IJNS5_IJNSA_ILi8EEESB_NSA_ILi4EEEEEEiEEENS5_IJNS5_IJNSA_ILi16EEESB_SB_EEEiEEEiEEENS5_IJNS5_IJNS5_IJSI_SV_NSA_ILi1024EEEEEENSA_ILi4096EEEEEENS5_IJNS5_IJSC_NSA_ILi512EEENSA_ILi32EEEEEElEEElEEEEEEEESK_NS5_IJlSC_lEEENS4_8TiledMMAINS4_8MMA_AtomIJNS4_4SM904GMMA6SPARSE29GMMA_64x256x32_F32BF16BF16_SSILNS1E_5MajorE0ELS1H_0ELNS1E_7ScaleInE1ELS1I_1ELNS1E_9SparseSelE0EEEEEENSL_ISD_NS5_IJSC_NSA_ILi0EEES1M_EEEEENS5_IJNS4_10UnderscoreES1P_S1P_EEEEENS4_13SM90_TMA_LOADENS4_14ComposedLayoutINS4_7SwizzleILi2ELi4ELi3EEENS4_25smem_sparse_ptr_flag_bitsILi2ELi16EEENSL_INS5_IJNS5_IJSC_SR_EEENS5_IJSB_S14_EEEEEENS5_IJNS5_IJS1M_SI_EEESO_EEEEEEEvNS4_8identityENS4_23SM90_TMA_LOAD_MULTICASTENS1T_INS1U_ILi3ELi4ELi3EEENS4_18smem_ptr_flag_bitsILi16EEENSL_INS5_IJSR_SI_EEENS5_IJSI_SC_EEEEEEEvS25_EENS_8epilogue10collective6detail29Sm90TmaWarpSpecializedAdapterINS2G_15DefaultEpilogueIfNS5_IJSC_llEEES2K_NS2F_6thread17LinearCombinationIfLi1EffLNS2L_9ScaleType4KindE0ELNS_15FloatRoundStyleE2EfEENS1_15EpilogueDefaultEEEEEvvEEEEvNT_6ParamsE --------------------------
	.section	.nv.shared._ZN7cutlass13device_kernelINS_4gemm6kernel13GemmUniversalIN4cute5tupleIJiiiiEEENS1_10collective13CollectiveMmaINS1_40MainloopSm90TmaGmmaWarpSpecializedSparseILi5ENS5_IJNS4_1CILi2EEENSA_ILi1EEESC_EEENS1_35KernelTmaWarpSpecializedCooperativeEEENS5_IJNSA_ILi128EEENSA_ILi256EEENSA_ILi64EEEEEENS_10bfloat16_tENS5_IJNS4_6LayoutINS5_IJiNS5_IJSB_iEEEiEEENS5_IJlNS5_IJSC_SB_EEElEEEEENSL_INS5_IJNS5_IJNS5_IJNSA_ILi8EEESB_NSA_ILi4EEEEEEiEEENS5_IJNS5_IJNSA_ILi16EEESB_SB_EEEiEEEiEEENS5_IJNS5_IJNS5_IJSI_SV_NSA_ILi1024EEEEEENSA_ILi4096EEEEEENS5_IJNS5_IJSC_NSA_ILi512EEENSA_ILi32EEEEEElEEElEEEEEEEESK_NS5_IJlSC_lEEENS4_8TiledMMAINS4_8MMA_AtomIJNS4_4SM904GMMA6SPARSE29GMMA_64x256x32_F32BF16BF16_SSILNS1E_5MajorE0ELS1H_0ELNS1E_7ScaleInE1ELS1I_1ELNS1E_9SparseSelE0EEEEEENSL_ISD_NS5_IJSC_NSA_ILi0EEES1M_EEEEENS5_IJNS4_10UnderscoreES1P_S1P_EEEEENS4_13SM90_TMA_LOADENS4_14ComposedLayoutINS4_7SwizzleILi2ELi4ELi3EEENS4_25smem_sparse_ptr_flag_bitsILi2ELi16EEENSL_INS5_IJNS5_IJSC_SR_EEENS5_IJSB_S14_EEEEEENS5_IJNS5_IJS1M_SI_EEESO_EEEEEEEvNS4_8identityENS4_23SM90_TMA_LOAD_MULTICASTENS1T_INS1U_ILi3ELi4ELi3EEENS4_18smem_ptr_flag_bitsILi16EEENSL_INS5_IJSR_SI_EEENS5_IJSI_SC_EEEEEEEvS25_EENS_8epilogue10collective6detail29Sm90TmaWarpSpecializedAdapterINS2G_15DefaultEpilogueIfNS5_IJSC_llEEES2K_NS2F_6thread17LinearCombinationIfLi1EffLNS2L_9ScaleType4KindE0ELNS_15FloatRoundStyleE2EfEENS1_15EpilogueDefaultEEEEEvvEEEEvNT_6ParamsE,"aw",@nobits
	.sectionflags	@""
	.align	16
	.zero		1024


//--------------------- .nv.shared.reserved.0     --------------------------
	.section	.nv.shared.reserved.0,"aw",@nobits
	.weak		__nv_reservedSMEM_offset_0_alias
	.size		__nv_reservedSMEM_offset_0_alias, 0, 0
	.other		__nv_reservedSMEM_offset_0_alias,@"STO_CUDA_RESERVED_SHARED STV_DEFAULT"
__nv_reservedSMEM_offset_0_alias:
	.zero		0


//--------------------- .nv.global                --------------------------
	.section	.nv.global,"aw",@nobits
.nv.global:
	.type		_ZN39_INTERNAL_a68d6624_4_k_cu_60f5eacb_36984cute1_E,@object
	.size		_ZN39_INTERNAL_a68d6624_4_k_cu_60f5eacb_36984cute1_E,(_ZN39_INTERNAL_a68d6624_4_k_cu_60f5eacb_36984cuda3std3__45__cpo6cbeginE - _ZN39_INTERNAL_a68d6624_4_k_cu_60f5eacb_36984cute1_E)
_ZN39_INTERNAL_a68d6624_4_k_cu_60f5eacb_36984cute1_E:
	.zero		1
	.type		_ZN39_INTERNAL_a68d6624_4_k_cu_60f5eacb_36984cuda3std3__45__cpo6cbeginE,@object
	.size		_ZN39_INTERNAL_a68d6624_4_k_cu_60f5eacb_36984cuda3std3__45__cpo6cbeginE,(_ZN39_INTERNAL_a68d6624_4_k_cu_60f5eacb_36984cuda3std3__48in_placeE - _ZN39_INTERNAL_a68d6624_4_k_cu_60f5eacb_36984cuda3std3__45__cpo6cbeginE)
_ZN39_INTERNAL_a68d6624_4_k_cu_60f5eacb_36984cuda3std3__45__cpo6cbeginE:
	.zero		1
	.type		_ZN39_INTERNAL_a68d6624_4_k_cu_60f5eacb_36984cuda3std3__48in_placeE,@object
	.size		_ZN39_INTERNAL_a68d6624_4_k_cu_60f5eacb_36984cuda3std3__48in_placeE,(_ZN39_INTERNAL_a68d6624_4_k_cu_60f5eacb_36984cuda3std6ranges3__45__cpo9iter_moveE - _ZN39_INTERNAL_a68d6624_4_k_cu_60f5eacb_36984cuda3std3__48in_placeE)
_ZN39_INTERNAL_a68d6624_4_k_cu_60f5eacb_36984cuda3std3__48in_placeE:
	.zero		1
	.type		_ZN39_INTERNAL_a68d6624_4_k_cu_60f5eacb_36984cuda3std6ranges3__45__cpo9iter_moveE,@object
	.size		_ZN39_INTERNAL_a68d6624_4_k_cu_60f5eacb_36984cuda3std6ranges3__45__cpo9iter_moveE,(_ZN39_INTERNAL_a68d6624_4_k_cu_60f5eacb_36984cuda3std3__45__cpo5beginE - _ZN39_INTERNAL_a68d6624_4_k_cu_60f5eacb_36984cuda3std6ranges3__45__cpo9iter_moveE)
_ZN39_INTERNAL_a68d6624_4_k_cu_60f5eacb_36984cuda3std6ranges3__45__cpo9iter_moveE:
	.zero		1
	.type		_ZN39_INTERNAL_a68d6624_4_k_cu_60f5eacb_36984cuda3std3__45__cpo5beginE,@object
	.size		_ZN39_INTERNAL_a68d6624_4_k_cu_60f5eacb_36984cuda3std3__45__cpo5beginE,(_ZN39_INTERNAL_a68d6624_4_k_cu_60f5eacb_36984cuda3std3__441_GLOBAL__N__a68d6624_4_k_cu_60f5eacb_36986ignoreE - _ZN39_INTERNAL_a68d6624_4_k_cu_60f5eacb_36984cuda3std3__45__cpo5beginE)
_ZN39_INTERNAL_a68d6624_4_k_cu_60f5eacb_36984cuda3std3__45__cpo5beginE:
	.zero		1
	.type		_ZN39_INTERNAL_a68d6624_4_k_cu_60f5eacb_36984cuda3std3__441_GLOBAL__N__a68d6624_4_k_cu_60f5eacb_36986ignoreE,@object
	.size		_ZN39_INTERNAL_a68d6624_4_k_cu_60f5eacb_36984cuda3std3__441_GLOBAL__N__a68d6624_4_k_cu_60f5eacb_36986ignoreE,(_ZN39_INTERNAL_a68d6624_4_k_cu_60f5eacb_36984cute7productE - _ZN39_INTERNAL_a68d6624_4_k_cu_60f5eacb_36984cuda3std3__441_GLOBAL__N__a68d6624_4_k_cu_60f5eacb_36986ignoreE)
_ZN39_INTERNAL_a68d6624_4_k_cu_60f5eacb_36984cuda3std3__441_GLOBAL__N__a68d6624_4_k_cu_60f5eacb_36986ignoreE:
	.zero		1
	.type		_ZN39_INTERNAL_a68d6624_4_k_cu_60f5eacb_36984cute7productE,@object
	.size		_ZN39_INTERNAL_a68d6624_4_k_cu_60f5eacb_36984cute7productE,(_ZN39_INTERNAL_a68d6624_4_k_cu_60f5eacb_36984cuda3std3__45__cpo3endE - _ZN39_INTERNAL_a68d6624_4_k_cu_60f5eacb_36984cute7productE)
_ZN39_INTERNAL_a68d6624_4_k_cu_60f5eacb_36984cute7productE:
	.zero		1
	.type		_ZN39_INTERNAL_a68d6624_4_k_cu_60f5eacb_36984cuda3std3__45__cpo3endE,@object
	.size		_ZN39_INTERNAL_a68d6624_4_k_cu_60f5eacb_36984cuda3std3__45__cpo3endE,(_ZN39_INTERNAL_a68d6624_4_k_cu_60f5eacb_36984cuda3std3__419piecewise_constructE - _ZN39_INTERNAL_a68d6624_4_k_cu_60f5eacb_36984cuda3std3__45__cpo3endE)
_ZN39_INTERNAL_a68d6624_4_k_cu_60f5eacb_36984cuda3std3__45__cpo3endE:
	.zero		1
	.type		_ZN39_INTERNAL_a68d6624_4_k_cu_60f5eacb_36984cuda3std3__419piecewise_constructE,@object
	.size		_ZN39_INTERNAL_a68d6624_4_k_cu_60f5eacb_36984cuda3std3__419piecewise_constructE,(_ZN39_INTERNAL_a68d6624_4_k_cu_60f5eacb_36984cuda3std3__45__cpo4cendE - _ZN39_INTERNAL_a68d6624_4_k_cu_60f5eacb_36984cuda3std3__419piecewise_constructE)
_ZN39_INTERNAL_a68d6624_4_k_cu_60f5eacb_36984cuda3std3__419piecewise_constructE:
	.zero		1
	.type		_ZN39_INTERNAL_a68d6624_4_k_cu_60f5eacb_36984cuda3std3__45__cpo4cendE,@object
	.size		_ZN39_INTERNAL_a68d6624_4_k_cu_60f5eacb_36984cuda3std3__45__cpo4cendE,(_ZN39_INTERNAL_a68d6624_4_k_cu_60f5eacb_36984cuda3std6ranges3__45__cpo4swapE - _ZN39_INTERNAL_a68d6624_4_k_cu_60f5eacb_36984cuda3std3__45__cpo4cendE)
_ZN39_INTERNAL_a68d6624_4_k_cu_60f5eacb_36984cuda3std3__45__cpo4cendE:
	.zero		1
	.type		_ZN39_INTERNAL_a68d6624_4_k_cu_60f5eacb_36984cuda3std6ranges3__45__cpo4swapE,@object
	.size		_ZN39_INTERNAL_a68d6624_4_k_cu_60f5eacb_36984cuda3std6ranges3__45__cpo4swapE,(.L_7 - _ZN39_INTERNAL_a68d6624_4_k_cu_60f5eacb_36984cuda3std6ranges3__45__cpo4swapE)
_ZN39_INTERNAL_a68d6624_4_k_cu_60f5eacb_36984cuda3std6ranges3__45__cpo4swapE:
	.zero		1
.L_7:


//--------------------- .nv.constant0._ZN7cutlass13device_kernelINS_4gemm6kernel13GemmUniversalIN4cute5tupleIJiiiiEEENS1_10collective13CollectiveMmaINS1_40MainloopSm90TmaGmmaWarpSpecializedSparseILi5ENS5_IJNS4_1CILi2EEENSA_ILi1EEESC_EEENS1_35KernelTmaWarpSpecializedCooperativeEEENS5_IJNSA_ILi128EEENSA_ILi256EEENSA_ILi64EEEEEENS_10bfloat16_tENS5_IJNS4_6LayoutINS5_IJiNS5_IJSB_iEEEiEEENS5_IJlNS5_IJSC_SB_EEElEEEEENSL_INS5_IJNS5_IJNS5_IJNSA_ILi8EEESB_NSA_ILi4EEEEEEiEEENS5_IJNS5_IJNSA_ILi16EEESB_SB_EEEiEEEiEEENS5_IJNS5_IJNS5_IJSI_SV_NSA_ILi1024EEEEEENSA_ILi4096EEEEEENS5_IJNS5_IJSC_NSA_ILi512EEENSA_ILi32EEEEEElEEElEEEEEEEESK_NS5_IJlSC_lEEENS4_8TiledMMAINS4_8MMA_AtomIJNS4_4SM904GMMA6SPARSE29GMMA_64x256x32_F32BF16BF16_SSILNS1E_5MajorE0ELS1H_0ELNS1E_7ScaleInE1ELS1I_1ELNS1E_9SparseSelE0EEEEEENSL_ISD_NS5_IJSC_NSA_ILi0EEES1M_EEEEENS5_IJNS4_10UnderscoreES1P_S1P_EEEEENS4_13SM90_TMA_LOADENS4_14ComposedLayoutINS4_7SwizzleILi2ELi4ELi3EEENS4_25smem_sparse_ptr_flag_bitsILi2ELi16EEENSL_INS5_IJNS5_IJSC_SR_EEENS5_IJSB_S14_EEEEEENS5_IJNS5_IJS1M_SI_EEESO_EEEEEEEvNS4_8identityENS4_23SM90_TMA_LOAD_MULTICASTENS1T_INS1U_ILi3ELi4ELi3EEENS4_18smem_ptr_flag_bitsILi16EEENSL_INS5_IJSR_SI_EEENS5_IJSI_SC_EEEEEEEvS25_EENS_8epilogue10collective6detail29Sm90TmaWarpSpecializedAdapterINS2G_15DefaultEpilogueIfNS5_IJSC_llEEES2K_NS2F_6thread17LinearCombinationIfLi1EffLNS2L_9ScaleType4KindE0ELNS_15FloatRoundStyleE2EfEENS1_15EpilogueDefaultEEEEEvvEEEEvNT_6ParamsE --------------------------
	.section	.nv.constant0._ZN7cutlass13device_kernelINS_4gemm6kernel13GemmUniversalIN4cute5tupleIJiiiiEEENS1_10collective13CollectiveMmaINS1_40MainloopSm90TmaGmmaWarpSpecializedSparseILi5ENS5_IJNS4_1CILi2EEENSA_ILi1EEESC_EEENS1_35KernelTmaWarpSpecializedCooperativeEEENS5_IJNSA_ILi128EEENSA_ILi256EEENSA_ILi64EEEEEENS_10bfloat16_tENS5_IJNS4_6LayoutINS5_IJiNS5_IJSB_iEEEiEEENS5_IJlNS5_IJSC_SB_EEElEEEEENSL_INS5_IJNS5_IJNS5_IJNSA_ILi8EEESB_NSA_ILi4EEEEEEiEEENS5_IJNS5_IJNSA_ILi16EEESB_SB_EEEiEEEiEEENS5_IJNS5_IJNS5_IJSI_SV_NSA_ILi1024EEEEEENSA_ILi4096EEEEEENS5_IJNS5_IJSC_NSA_ILi512EEENSA_ILi32EEEEEElEEElEEEEEEEESK_NS5_IJlSC_lEEENS4_8TiledMMAINS4_8MMA_AtomIJNS4_4SM904GMMA6SPARSE29GMMA_64x256x32_F32BF16BF16_SSILNS1E_5MajorE0ELS1H_0ELNS1E_7ScaleInE1ELS1I_1ELNS1E_9SparseSelE0EEEEEENSL_ISD_NS5_IJSC_NSA_ILi0EEES1M_EEEEENS5_IJNS4_10UnderscoreES1P_S1P_EEEEENS4_13SM90_TMA_LOADENS4_14ComposedLayoutINS4_7SwizzleILi2ELi4ELi3EEENS4_25smem_sparse_ptr_flag_bitsILi2ELi16EEENSL_INS5_IJNS5_IJSC_SR_EEENS5_IJSB_S14_EEEEEENS5_IJNS5_IJS1M_SI_EEESO_EEEEEEEvNS4_8identityENS4_23SM90_TMA_LOAD_MULTICASTENS1T_INS1U_ILi3ELi4ELi3EEENS4_18smem_ptr_flag_bitsILi16EEENSL_INS5_IJSR_SI_EEENS5_IJSI_SC_EEEEEEEvS25_EENS_8epilogue10collective6detail29Sm90TmaWarpSpecializedAdapterINS2G_15DefaultEpilogueIfNS5_IJSC_llEEES2K_NS2F_6thread17LinearCombinationIfLi1EffLNS2L_9ScaleType4KindE0ELNS_15FloatRoundStyleE2EfEENS1_15EpilogueDefaultEEEEEvvEEEEvNT_6ParamsE,"a",@progbits
	.sectionflags	@""
	.align	4
.nv.constant0._ZN7cutlass13device_kernelINS_4gemm6kernel13GemmUniversalIN4cute5tupleIJiiiiEEENS1_10collective13CollectiveMmaINS1_40MainloopSm90TmaGmmaWarpSpecializedSparseILi5ENS5_IJNS4_1CILi2EEENSA_ILi1EEESC_EEENS1_35KernelTmaWarpSpecializedCooperativeEEENS5_IJNSA_ILi128EEENSA_ILi256EEENSA_ILi64EEEEEENS_10bfloat16_tENS5_IJNS4_6LayoutINS5_IJiNS5_IJSB_iEEEiEEENS5_IJlNS5_IJSC_SB_EEElEEEEENSL_INS5_IJNS5_IJNS5_IJNSA_ILi8EEESB_NSA_ILi4EEEEEEiEEENS5_IJNS5_IJNSA_ILi16EEESB_SB_EEEiEEEiEEENS5_IJNS5_IJNS5_IJSI_SV_NSA_ILi1024EEEEEENSA_ILi4096EEEEEENS5_IJNS5_IJSC_NSA_ILi512EEENSA_ILi32EEEEEElEEElEEEEEEEESK_NS5_IJlSC_lEEENS4_8TiledMMAINS4_8MMA_AtomIJNS4_4SM904GMMA6SPARSE29GMMA_64x256x32_F32BF16BF16_SSILNS1E_5MajorE0ELS1H_0ELNS1E_7ScaleInE1ELS1I_1ELNS1E_9SparseSelE0EEEEEENSL_ISD_NS5_IJSC_NSA_ILi0EEES1M_EEEEENS5_IJNS4_10UnderscoreES1P_S1P_EEEEENS4_13SM90_TMA_LOADENS4_14ComposedLayoutINS4_7SwizzleILi2ELi4ELi3EEENS4_25smem_sparse_ptr_flag_bitsILi2ELi16EEENSL_INS5_IJNS5_IJSC_SR_EEENS5_IJSB_S14_EEEEEENS5_IJNS5_IJS1M_SI_EEESO_EEEEEEEvNS4_8identityENS4_23SM90_TMA_LOAD_MULTICASTENS1T_INS1U_ILi3ELi4ELi3EEENS4_18smem_ptr_flag_bitsILi16EEENSL_INS5_IJSR_SI_EEENS5_IJSI_SC_EEEEEEEvS25_EENS_8epilogue10collective6detail29Sm90TmaWarpSpecializedAdapterINS2G_15DefaultEpilogueIfNS5_IJSC_llEEES2K_NS2F_6thread17LinearCombinationIfLi1EffLNS2L_9ScaleType4KindE0ELNS_15FloatRoundStyleE2EfEENS1_15EpilogueDefaultEEEEEvvEEEEvNT_6ParamsE:
	.zero		1920


//--------------------- SYMBOLS --------------------------

	.type		.nv.reservedSmem.offset0,@object
	.size		.nv.reservedSmem.offset0,0x4
